def gluon_tcgen05(
    a_ptr,
    b_ptr,
    c_ptr,
    M,
    N,
    K,
    stride_am,
    stride_bk,
    stride_cm,
    BLOCK_M: gl.constexpr,
    BLOCK_N: gl.constexpr,
    BLOCK_K: gl.constexpr,
    DTYPE: gl.constexpr,
    A_LAYOUT: gl.constexpr,
    B_LAYOUT: gl.constexpr,
    C_LAYOUT: gl.constexpr,
    B_SHAPE: gl.constexpr,
    TMEM_LAYOUT: gl.constexpr,
    TMEM_REG: gl.constexpr,
    TRANS_B: gl.constexpr,
    NUM_BUFFERS: gl.constexpr,
):
    a_desc = tma.make_tensor_descriptor(
        a_ptr, [M, K], [stride_am, 1], [BLOCK_M, BLOCK_K], A_LAYOUT
    )
    b_desc = tma.make_tensor_descriptor(
        b_ptr,
        [N, K] if TRANS_B else [K, N],
        [stride_bk, 1],
        B_SHAPE,
        B_LAYOUT,
    )
    c_desc = tma.make_tensor_descriptor(
        c_ptr, [M, N], [stride_cm, 1], [BLOCK_M, BLOCK_N], C_LAYOUT
    )

    a_bufs = gl.allocate_shared_memory(
        DTYPE, [NUM_BUFFERS, BLOCK_M, BLOCK_K], A_LAYOUT
    )
    b_bufs = gl.allocate_shared_memory(DTYPE, [NUM_BUFFERS] + B_SHAPE, B_LAYOUT)

    pid_m = gl.program_id(0)
    pid_n = gl.program_id(1)
    off_m = pid_m * BLOCK_M
    off_n = pid_n * BLOCK_N

    tma_bars = gl.allocate_shared_memory(
        gl.int64, [NUM_BUFFERS, 1], mbarrier.MBarrierLayout()
    )
    mma_bars = gl.allocate_shared_memory(
        gl.int64, [NUM_BUFFERS, 1], mbarrier.MBarrierLayout()
    )
    for i in gl.static_range(NUM_BUFFERS):
        mbarrier.init(tma_bars.index(i), count=1)
        mbarrier.init(mma_bars.index(i), count=1)

    acc_tmem = allocate_tensor_memory(gl.float32, [BLOCK_M, BLOCK_N], TMEM_LAYOUT)
    idx = 0
    phase = 0
    use_acc = False
    for k in range(0, K, BLOCK_K):
        a = a_bufs.index(idx)
        b = b_bufs.index(idx)
        tma_bar = tma_bars.index(idx)
        mma_bar = mma_bars.index(idx)
        mbarrier.expect(
            tma_bar, a_desc.block_type.nbytes + b_desc.block_type.nbytes
        )
        tma.async_copy_global_to_shared(a_desc, [off_m, k], tma_bar, a)
        tma.async_copy_global_to_shared(
            b_desc, [off_n, k] if TRANS_B else [k, off_n], tma_bar, b
        )
        mbarrier.wait(tma_bar, phase=phase)

        if TRANS_B:
            b = b.permute((1, 0))
        tcgen05_mma(a, b, acc_tmem, use_acc=use_acc)
        tcgen05_commit(mma_bar)
        mbarrier.wait(mma_bar, phase=phase)
        use_acc = True

        idx += 1
        if idx == NUM_BUFFERS:
            idx = 0
            phase ^= 1

    for i in gl.static_range(NUM_BUFFERS):
        mbarrier.invalidate(tma_bars.index(i))
        mbarrier.invalidate(mma_bars.index(i))

    acc = acc_tmem.load(TMEM_REG)
    c_smem = gl.allocate_shared_memory(DTYPE, [BLOCK_M, BLOCK_N], C_LAYOUT)
    c_smem.store(acc.to(DTYPE))
    fence_async_shared()
    tma.async_copy_shared_to_global(c_desc, [off_m, off_n], c_smem)
    tma.store_wait(pendings=0)

# config = {"BLOCK_K": 64, "BLOCK_M": 128, "BLOCK_N": 128, "arch": "sm_100", "dtype": "bf16", "num_buffers": 3, "num_warps": 4, "trans_b": 1}
# arch = sm_100


// ===== COMPILED SASS (sm_100a) =====

	.target	sm_100a

	.elftype	@"ET_EXEC"


//--------------------- .note.nv.tkinfo           --------------------------
	.section	.note.nv.tkinfo,"",@"SHT_NOTE"
	.sectionflags	@"SHF_NOTE_NV_TKINFO"
	.tkinfo
        /*0018*/ 	.word	0x00000081
        /*0030*/ 	.string	""
        /*0030*/ 	.string	"ptxas-blackwell"
        /*0030*/ 	.string	"Cuda compilation tools, release 12.9, V12.9.86"
        /*0030*/ 	.string	"Build cuda_12.9.r12.9/compiler.36037853_0"
        /*0030*/ 	.string	"-v  -suppress-debug-info  -lineinfo  -arch sm_100a "



//--------------------- .note.nv.cuver            --------------------------
	.section	.note.nv.cuver,"",@"SHT_NOTE"
	.sectionflags	@"SHF_NOTE_NV_CUVER"
        /*0018*/ 	.short	0x0001
        /*001a*/ 	.short	0x0064
        /*001c*/ 	.short	0x0001
        /*001e*/ 	.short	0x0000
        /*0020*/ 	.short	0x0001
        /*0022*/ 	.short	0x0000


//--------------------- .nv.info                  --------------------------
	.section	.nv.info,"",@"SHT_CUDA_INFO"
	.align	4


	//----- nvinfo : EIATTR_REGCOUNT
	.align		4
        /*0000*/ 	.byte	0x04, 0x2f
        /*0002*/ 	.short	(.L_4 - .L_3)
	.align		4
.L_3:
        /*0004*/ 	.word	index@(gluon_tcgen05)
        /*0008*/ 	.word	0x00000087


	//----- nvinfo : EIATTR_FRAME_SIZE
	.align		4
.L_4:
        /*000c*/ 	.byte	0x04, 0x11
        /*000e*/ 	.short	(.L_6 - .L_5)
	.align		4
.L_5:
        /*0010*/ 	.word	index@($__internal_2_$__cuda_sm10x_tcgen05_guardrail_trap_unallocated_columns_being_dealloced)
        /*0014*/ 	.word	0x00000000


	//----- nvinfo : EIATTR_FRAME_SIZE
	.align		4
.L_6:
        /*0018*/ 	.byte	0x04, 0x11
        /*001a*/ 	.short	(.L_8 - .L_7)
	.align		4
.L_7:
        /*001c*/ 	.word	index@($__internal_1_$__cuda_sm10x_tcgen05_guardrail_trap_phase_invalid_during_alloc)
        /*0020*/ 	.word	0x00000000


	//----- nvinfo : EIATTR_FRAME_SIZE
	.align		4
.L_8:
        /*0024*/ 	.byte	0x04, 0x11
        /*0026*/ 	.short	(.L_10 - .L_9)
	.align		4
.L_9:
        /*0028*/ 	.word	index@($__internal_0_$__cuda_sm10x_tcgen05_guardrail_trap_col_being_dealloced_not_returned_by_alloc)
        /*002c*/ 	.word	0x00000000


	//----- nvinfo : EIATTR_FRAME_SIZE
	.align		4
.L_10:
        /*0030*/ 	.byte	0x04, 0x11
        /*0032*/ 	.short	(.L_12 - .L_11)
	.align		4
.L_11:
        /*0034*/ 	.word	index@(gluon_tcgen05)
        /*0038*/ 	.word	0x00000000


	//----- nvinfo : EIATTR_MIN_STACK_SIZE
	.align		4
.L_12:
        /*003c*/ 	.byte	0x04, 0x12
        /*003e*/ 	.short	(.L_14 - .L_13)
	.align		4
.L_13:
        /*0040*/ 	.word	index@(gluon_tcgen05)
        /*0044*/ 	.word	0x00000000
.L_14:


//--------------------- .nv.info.gluon_tcgen05    --------------------------
	.section	.nv.info.gluon_tcgen05,"",@"SHT_CUDA_INFO"
	.sectionflags	@""
	.align	4


	//----- nvinfo : EIATTR_CUDA_API_VERSION
	.align		4
        /*0000*/ 	.byte	0x04, 0x37
        /*0002*/ 	.short	(.L_16 - .L_15)
.L_15:
        /*0004*/ 	.word	0x00000081


	//----- nvinfo : EIATTR_KPARAM_INFO
	.align		4
.L_16:
        /*0008*/ 	.byte	0x04, 0x17
        /*000a*/ 	.short	(.L_18 - .L_17)
.L_17:
        /*000c*/ 	.word	0x00000000
        /*0010*/ 	.short	0x000a
        /*0012*/ 	.short	0x0048
        /*0014*/ 	.byte	0x00, 0xf4, 0x21, 0x00


	//----- nvinfo : EIATTR_KPARAM_INFO
	.align		4
.L_18:
        /*0018*/ 	.byte	0x04, 0x17
        /*001a*/ 	.short	(.L_20 - .L_19)
.L_19:
        /*001c*/ 	.word	0x00000000
        /*0020*/ 	.short	0x0009
        /*0022*/ 	.short	0x0040
        /*0024*/ 	.byte	0x00, 0xf4, 0x21, 0x00


	//----- nvinfo : EIATTR_KPARAM_INFO
	.align		4
.L_20:
        /*0028*/ 	.byte	0x04, 0x17
        /*002a*/ 	.short	(.L_22 - .L_21)
.L_21:
        /*002c*/ 	.word	0x00000000
        /*0030*/ 	.short	0x0008
        /*0032*/ 	.short	0x0038
        /*0034*/ 	.byte	0x00, 0xf0, 0x21, 0x00


	//----- nvinfo : EIATTR_KPARAM_INFO
	.align		4
.L_22:
        /*0038*/ 	.byte	0x04, 0x17
        /*003a*/ 	.short	(.L_24 - .L_23)
.L_23:
        /*003c*/ 	.word	0x00000000
        /*0040*/ 	.short	0x0007
        /*0042*/ 	.short	0x0030
        /*0044*/ 	.byte	0x00, 0xf0, 0x21, 0x00


	//----- nvinfo : EIATTR_KPARAM_INFO
	.align		4
.L_24:
        /*0048*/ 	.byte	0x04, 0x17
        /*004a*/ 	.short	(.L_26 - .L_25)
.L_25:
        /*004c*/ 	.word	0x00000000
        /*0050*/ 	.short	0x0006
        /*0052*/ 	.short	0x0028
        /*0054*/ 	.byte	0x00, 0xf0, 0x21, 0x00


	//----- nvinfo : EIATTR_KPARAM_INFO
	.align		4
.L_26:
        /*0058*/ 	.byte	0x04, 0x17
        /*005a*/ 	.short	(.L_28 - .L_27)
.L_27:
        /*005c*/ 	.word	0x00000000
        /*0060*/ 	.short	0x0005
        /*0062*/ 	.short	0x0020
        /*0064*/ 	.byte	0x00, 0xf0, 0x11, 0x00


	//----- nvinfo : EIATTR_KPARAM_INFO
	.align		4
.L_28:
        /*0068*/ 	.byte	0x04, 0x17
        /*006a*/ 	.short	(.L_30 - .L_29)
.L_29:
        /*006c*/ 	.word	0x00000000
        /*0070*/ 	.short	0x0004
        /*0072*/ 	.short	0x001c
        /*0074*/ 	.byte	0x00, 0xf0, 0x11, 0x00


	//----- nvinfo : EIATTR_KPARAM_INFO
	.align		4
.L_30:
        /*0078*/ 	.byte	0x04, 0x17
        /*007a*/ 	.short	(.L_32 - .L_31)
.L_31:
        /*007c*/ 	.word	0x00000000
        /*0080*/ 	.short	0x0003
        /*0082*/ 	.short	0x0018
        /*0084*/ 	.byte	0x00, 0xf0, 0x11, 0x00


	//----- nvinfo : EIATTR_KPARAM_INFO
	.align		4
.L_32:
        /*0088*/ 	.byte	0x04, 0x17
        /*008a*/ 	.short	(.L_34 - .L_33)
.L_33:
        /*008c*/ 	.word	0x00000000
        /*0090*/ 	.short	0x0002
        /*0092*/ 	.short	0x0010
        /*0094*/ 	.byte	0x00, 0xf4, 0x21, 0x00


	//----- nvinfo : EIATTR_KPARAM_INFO
	.align		4
.L_34:
        /*0098*/ 	.byte	0x04, 0x17
        /*009a*/ 	.short	(.L_36 - .L_35)
.L_35:
        /*009c*/ 	.word	0x00000000
        /*00a0*/ 	.short	0x0001
        /*00a2*/ 	.short	0x0008
        /*00a4*/ 	.byte	0x00, 0xf4, 0x21, 0x00


	//----- nvinfo : EIATTR_KPARAM_INFO
	.align		4
.L_36:
        /*00a8*/ 	.byte	0x04, 0x17
        /*00aa*/ 	.short	(.L_38 - .L_37)
.L_37:
        /*00ac*/ 	.word	0x00000000
        /*00b0*/ 	.short	0x0000
        /*00b2*/ 	.short	0x0000
        /*00b4*/ 	.byte	0x00, 0xf4, 0x21, 0x00


	//----- nvinfo : EIATTR_AT_ENTRY_FRAGMENTS
	.align		4
.L_38:
        /*00b8*/ 	.byte	0x04, 0x4f
        /*00ba*/ 	.short	(.L_40 - .L_39)


	//   ....[0]....
.L_39:
        /*00bc*/ 	.word	0x00000004


	//----- nvinfo : EIATTR_RESERVED_SMEM_USED
	.align		4
.L_40:
        /*00c0*/ 	.byte	0x01, 0x41
	.zero		2


	//----- nvinfo : EIATTR_SPARSE_MMA_MASK
	.align		4
        /*00c4*/ 	.byte	0x03, 0x50
        /*00c6*/ 	.short	0x0000


	//----- nvinfo : EIATTR_TCGEN05_1CTA_USED
	.align		4
        /*00c8*/ 	.byte	0x01, 0x51
	.zero		2


	//----- nvinfo : EIATTR_MAXREG_COUNT
	.align		4
        /*00cc*/ 	.byte	0x03, 0x1b
        /*00ce*/ 	.short	0x00ff


	//----- nvinfo : EIATTR_NUM_BARRIERS
	.align		4
        /*00d0*/ 	.byte	0x02, 0x4c
        /*00d2*/ 	.byte	0x01
	.zero		1


	//----- nvinfo : EIATTR_INT_WARP_WIDE_INSTR_OFFSETS
	.align		4
        /*00d4*/ 	.byte	0x04, 0x31
        /*00d6*/ 	.short	(.L_42 - .L_41)


	//   ....[0]....
.L_41:
        /*00d8*/ 	.word	0x00001750


	//   ....[1]....
        /*00dc*/ 	.word	0x00001770


	//   ....[2]....
        /*00e0*/ 	.word	0x000017f0


	//   ....[3]....
        /*00e4*/ 	.word	0x00001ad0


	//   ....[4]....
        /*00e8*/ 	.word	0x00001ae0


	//   ....[5]....
        /*00ec*/ 	.word	0x00001af0


	//   ....[6]....
        /*00f0*/ 	.word	0x00001b00


	//   ....[7]....
        /*00f4*/ 	.word	0x00001e20


	//   ....[8]....
        /*00f8*/ 	.word	0x00001e30


	//   ....[9]....
        /*00fc*/ 	.word	0x00001fa0


	//   ....[10]....
        /*0100*/ 	.word	0x00001ff0


	//   ....[11]....
        /*0104*/ 	.word	0x00002000


	//   ....[12]....
        /*0108*/ 	.word	0x00002030


	//   ....[13]....
        /*010c*/ 	.word	0x00002320


	//   ....[14]....
        /*0110*/ 	.word	0x00002330


	//   ....[15]....
        /*0114*/ 	.word	0x00002640


	//   ....[16]....
        /*0118*/ 	.word	0x00002650


	//   ....[17]....
        /*011c*/ 	.word	0x00002dc0


	//   ....[18]....
        /*0120*/ 	.word	0x00002e10


	//----- nvinfo : EIATTR_COOP_GROUP_MASK_REGIDS
	.align		4
.L_42:
        /*0124*/ 	.byte	0x04, 0x29
        /*0126*/ 	.short	(.L_44 - .L_43)


	//   ....[0]....
.L_43:
        /*0128*/ 	.word	0xffffffff


	//   ....[1]....
        /*012c*/ 	.word	0xffffffff


	//   ....[2]....
        /*0130*/ 	.word	0xffffffff


	//   ....[3]....
        /*0134*/ 	.word	0xffffffff


	//   ....[4]....
        /*0138*/ 	.word	0xffffffff


	//   ....[5]....
        /*013c*/ 	.word	0xffffffff


	//   ....[6]....
        /*0140*/ 	.word	0xffffffff


	//   ....[7]....
        /*0144*/ 	.word	0xffffffff


	//   ....[8]....
        /*0148*/ 	.word	0xffffffff


	//   ....[9]....
        /*014c*/ 	.word	0xffffffff


	//----- nvinfo : EIATTR_COOP_GROUP_INSTR_OFFSETS
	.align		4
.L_44:
        /*0150*/ 	.byte	0x04, 0x28
        /*0152*/ 	.short	(.L_46 - .L_45)


	//   ....[0]....
.L_45:
        /*0154*/ 	.word	0x00000050


	//   ....[1]....
        /*0158*/ 	.word	0x00000310


	//   ....[2]....
        /*015c*/ 	.word	0x00000500


	//   ....[3]....
        /*0160*/ 	.word	0x000009a0


	//   ....[4]....
        /*0164*/ 	.word	0x00000ae0


	//   ....[5]....
        /*0168*/ 	.word	0x00000fe0


	//   ....[6]....
        /*016c*/ 	.word	0x00001120


	//   ....[7]....
        /*0170*/ 	.word	0x00001610


	//   ....[8]....
        /*0174*/ 	.word	0x00002c50


	//   ....[9]....
        /*0178*/ 	.word	0x00002ec0


	//----- nvinfo : EIATTR_VRC_CTA_INIT_COUNT
	.align		4
.L_46:
        /*017c*/ 	.byte	0x02, 0x4a
        /*017e*/ 	.byte	0x80
	.zero		1


	//----- nvinfo : EIATTR_MBARRIER_INSTR_OFFSETS
	.align		4
        /*0180*/ 	.byte	0x04, 0x39
        /*0182*/ 	.short	(.L_48 - .L_47)


	//   ....[0]....
.L_47:
        /*0184*/ 	.word	0x00001810
        /*0188*/ 	.word	0x000000ff
        /*018c*/ 	.word	0x00018000
        /*0190*/ 	.short	0x0100
        /*0192*/ 	.byte	0x08
	.zero		1


	//   ....[1]....
        /*0194*/ 	.word	0x00001820
        /*0198*/ 	.word	0x000000ff
        /*019c*/ 	.word	0x00018020
        /*01a0*/ 	.short	0x0100
        /*01a2*/ 	.byte	0x08
	.zero		1


	//   ....[2]....
        /*01a4*/ 	.word	0x000018d0
        /*01a8*/ 	.word	0x000000ff
        /*01ac*/ 	.word	0x00018008
        /*01b0*/ 	.short	0x0100
        /*01b2*/ 	.byte	0x08
	.zero		1


	//   ....[3]....
        /*01b4*/ 	.word	0x000018e0
        /*01b8*/ 	.word	0x000000ff
        /*01bc*/ 	.word	0x00018028
        /*01c0*/ 	.short	0x0100
        /*01c2*/ 	.byte	0x08
	.zero		1


	//   ....[4]....
        /*01c4*/ 	.word	0x000019f0
        /*01c8*/ 	.word	0x000000ff
        /*01cc*/ 	.word	0x00018010
        /*01d0*/ 	.short	0x0100
        /*01d2*/ 	.byte	0x08
	.zero		1


	//   ....[5]....
        /*01d4*/ 	.word	0x00001a00
        /*01d8*/ 	.word	0x000000ff
        /*01dc*/ 	.word	0x00018030
        /*01e0*/ 	.short	0x0100
        /*01e2*/ 	.byte	0x08
	.zero		1


	//   ....[6]....
        /*01e4*/ 	.word	0x00001be0
        /*01e8*/ 	.word	0x000000ff
        /*01ec*/ 	.word	0x00018000
        /*01f0*/ 	.short	0x010a
        /*01f2*/ 	.byte	0x08
	.zero		1


	//   ....[7]....
        /*01f4*/ 	.word	0x00001e80
        /*01f8*/ 	.word	0x000000ff
        /*01fc*/ 	.word	0x00018020
        /*0200*/ 	.short	0x010a
        /*0202*/ 	.byte	0x08
	.zero		1


	//   ....[8]....
        /*0204*/ 	.word	0x000020a0
        /*0208*/ 	.word	0x000000ff
        /*020c*/ 	.word	0x00018000
        /*0210*/ 	.short	0x010a
        /*0212*/ 	.byte	0x1c
	.zero		1


	//   ....[9]....
        /*0214*/ 	.word	0x00002370
        /*0218*/ 	.word	0x000000ff
        /*021c*/ 	.word	0x00018020
        /*0220*/ 	.short	0x010a
        /*0222*/ 	.byte	0x1c
	.zero		1


	//   ....[10]....
        /*0224*/ 	.word	0x00002440
        /*0228*/ 	.word	0x000000ff
        /*022c*/ 	.word	0x00018000
        /*0230*/ 	.short	0x0108
        /*0232*/ 	.byte	0x08
	.zero		1


	//   ....[11]....
        /*0234*/ 	.word	0x00002450
        /*0238*/ 	.word	0x000000ff
        /*023c*/ 	.word	0x00018020
        /*0240*/ 	.short	0x0108
        /*0242*/ 	.byte	0x08
	.zero		1


	//   ....[12]....
        /*0244*/ 	.word	0x000024a0
        /*0248*/ 	.word	0x000000ff
        /*024c*/ 	.word	0x00018008
        /*0250*/ 	.short	0x0108
        /*0252*/ 	.byte	0x08
	.zero		1


	//   ....[13]....
        /*0254*/ 	.word	0x000024b0
        /*0258*/ 	.word	0x000000ff
        /*025c*/ 	.word	0x00018028
        /*0260*/ 	.short	0x0108
        /*0262*/ 	.byte	0x08
	.zero		1


	//   ....[14]....
        /*0264*/ 	.word	0x00002500
        /*0268*/ 	.word	0x000000ff
        /*026c*/ 	.word	0x00018010
        /*0270*/ 	.short	0x0108
        /*0272*/ 	.byte	0x08
	.zero		1


	//   ....[15]....
        /*0274*/ 	.word	0x00002510
        /*0278*/ 	.word	0x000000ff
        /*027c*/ 	.word	0x00018030
        /*0280*/ 	.short	0x0108
        /*0282*/ 	.byte	0x08
	.zero		1


	//   ....[16]....
        /*0284*/ 	.word	0x00002ee0
        /*0288*/ 	.word	0x000000ff
        /*028c*/ 	.word	0x00018000
        /*0290*/ 	.short	0x010a
        /*0292*/ 	.byte	0x08
	.zero		1


	//   ....[17]....
        /*0294*/ 	.word	0x00002f10
        /*0298*/ 	.word	0x000000ff
        /*029c*/ 	.word	0x00018020
        /*02a0*/ 	.short	0x010a
        /*02a2*/ 	.byte	0x08
	.zero		1


	//   ....[18]....
        /*02a4*/ 	.word	0x00002f40
        /*02a8*/ 	.word	0x000000ff
        /*02ac*/ 	.word	0x00018000
        /*02b0*/ 	.short	0x010a
        /*02b2*/ 	.byte	0x1c
	.zero		1


	//   ....[19]....
        /*02b4*/ 	.word	0x00002f70
        /*02b8*/ 	.word	0x000000ff
        /*02bc*/ 	.word	0x00018020
        /*02c0*/ 	.short	0x010a
        /*02c2*/ 	.byte	0x1c
	.zero		1


	//----- nvinfo : EIATTR_NUM_MBARRIERS
	.align		4
.L_48:
        /*02c4*/ 	.byte	0x03, 0x38
        /*02c6*/ 	.short	0x0006


	//----- nvinfo : EIATTR_EXIT_INSTR_OFFSETS
	.align		4
        /*02c8*/ 	.byte	0x04, 0x1c
        /*02ca*/ 	.short	(.L_50 - .L_49)


	//   ....[0]....
.L_49:
        /*02cc*/ 	.word	0x00002ed0


	//----- nvinfo : EIATTR_REQNTID
	.align		4
.L_50:
        /*02d0*/ 	.byte	0x04, 0x10
        /*02d2*/ 	.short	(.L_52 - .L_51)
.L_51:
        /*02d4*/ 	.word	0x00000080
        /*02d8*/ 	.word	0x00000001
        /*02dc*/ 	.word	0x00000001


	//----- nvinfo : EIATTR_CRS_STACK_SIZE
	.align		4
.L_52:
        /*02e0*/ 	.byte	0x04, 0x1e
        /*02e2*/ 	.short	(.L_54 - .L_53)
.L_53:
        /*02e4*/ 	.word	0x00000000


	//----- nvinfo : EIATTR_CBANK_PARAM_SIZE
	.align		4
.L_54:
        /*02e8*/ 	.byte	0x03, 0x19
        /*02ea*/ 	.short	0x0050


	//----- nvinfo : EIATTR_PARAM_CBANK
	.align		4
        /*02ec*/ 	.byte	0x04, 0x0a
        /*02ee*/ 	.short	(.L_56 - .L_55)
	.align		4
.L_55:
        /*02f0*/ 	.word	index@(.nv.constant0.gluon_tcgen05)
        /*02f4*/ 	.short	0x0380
        /*02f6*/ 	.short	0x0050


	//----- nvinfo : EIATTR_SW_WAR
	.align		4
.L_56:
        /*02f8*/ 	.byte	0x04, 0x36
        /*02fa*/ 	.short	(.L_58 - .L_57)
.L_57:
        /*02fc*/ 	.word	0x00000008
.L_58:


//--------------------- .nv.compat                --------------------------
	.section	.nv.compat,"",@"SHT_CUDA_COMPAT_INFO"
	.align	4
        /*0000*/ 	.byte	0x02, 0x02, 0x02, 0x00, 0x02, 0x05, 0x05, 0x00, 0x02, 0x03, 0x03, 0x00, 0x02, 0x06, 0x01, 0x00


//--------------------- .nv.callgraph             --------------------------
	.section	.nv.callgraph,"",@"SHT_CUDA_CALLGRAPH"
	.align	4
	.sectionentsize	8
	.align		4
        /*0000*/ 	.word	0x00000000
	.align		4
        /*0004*/ 	.word	0xffffffff
	.align		4
        /*0008*/ 	.word	0x00000000
	.align		4
        /*000c*/ 	.word	0xfffffffe
	.align		4
        /*0010*/ 	.word	0x00000000
	.align		4
        /*0014*/ 	.word	0xfffffffd
	.align		4
        /*0018*/ 	.word	0x00000000
	.align		4
        /*001c*/ 	.word	0xfffffffc


//--------------------- .text.gluon_tcgen05       --------------------------
	.section	.text.gluon_tcgen05,"ax",@progbits
	.align	128
        .global         gluon_tcgen05
        .type           gluon_tcgen05,@function
        .size           gluon_tcgen05,(.L_x_81 - gluon_tcgen05)
        .other          gluon_tcgen05,@"STO_CUDA_ENTRY STV_DEFAULT"
gluon_tcgen05:
.text.gluon_tcgen05:
[----:B------:R-:W1:Y:S01]  /*0000*/  LDC R1, c[0x0][0x37c] ;  /* 0x0000df00ff017b82 */ /* 0x000e620000000800 */
[----:B------:R-:W2:Y:S02]  /*0010*/  S2R R0, SR_TID.X ;  /* 0x0000000000007919 */ /* 0x000ea40000002100 */
[----:B--2---:R-:W-:-:S13]  /*0020*/  ISETP.GE.U32.AND P2, PT, R0, 0x20, PT ;  /* 0x000000200000780c */ /* 0x004fda0003f46070 */
[----:B------:R-:W-:Y:S05]  /*0030*/  @P2 BRA `(.L_x_0) ;  /* 0x0000000000b82947 */ /* 0x000fea0003800000 */
[----:B------:R-:W2:Y:S01]  /*0040*/  S2UR UR6, SR_CgaCtaId ;  /* 0x00000000000679c3 */ /* 0x000ea20000008800 */
[----:B------:R-:W-:Y:S01]  /*0050*/  NOP ;  /* 0x0000000000007918 */ /* 0x000fe20000000000 */
[----:B------:R-:W-:Y:S02]  /*0060*/  UMOV UR4, 0x40 ;  /* 0x0000004000047882 */ /* 0x000fe40000000000 */
[----:B--2---:R-:W-:-:S09]  /*0070*/  ULEA UR4, UR6, UR4, 0x18 ;  /* 0x0000000406047291 */ /* 0x004fd2000f8ec0ff */
[----:B------:R-:W2:Y:S01]  /*0080*/  LDS.U8 R2, [UR4] ;  /* 0x00000004ff027984 */ /* 0x000ea20008000000 */
[----:B------:R-:W-:Y:S02]  /*0090*/  UMOV UR4, 0x400 ;  /* 0x0000040000047882 */ /* 0x000fe40000000000 */
[----:B------:R-:W-:Y:S01]  /*00a0*/  ULEA UR4, UR6, UR4, 0x18 ;  /* 0x0000000406047291 */ /* 0x000fe2000f8ec0ff */
[----:B--2---:R-:W-:-:S13]  /*00b0*/  ISETP.NE.AND P0, PT, R2, RZ, PT ;  /* 0x000000ff0200720c */ /* 0x004fda0003f05270 */
[----:B------:R-:W-:Y:S05]  /*00c0*/  @P0 BRA `(.L_x_1) ;  /* 0x00000000007c0947 */ /* 0x000fea0003800000 */
[----:B------:R-:W-:-:S13]  /*00d0*/  ELECT P0, URZ, PT ;  /* 0x0000000000ff782f */ /* 0x000fda0003800000 */
[----:B------:R-:W-:Y:S05]  /*00e0*/  @!P0 BRA `(.L_x_2) ;  /* 0x0000000000848947 */ /* 0x000fea0003800000 */
[----:B------:R-:W-:Y:S01]  /*00f0*/  UMOV UR5, 0x4 ;  /* 0x0000000400057882 */ /* 0x000fe20000000000 */
[----:B------:R-:W-:Y:S02]  /*0100*/  IMAD.MOV.U32 R5, RZ, RZ, 0x1 ;  /* 0x00000001ff057424 */ /* 0x000fe400078e00ff */
[----:B------:R-:W-:Y:S02]  /*0110*/  IMAD.MOV.U32 R3, RZ, RZ, 0xf ;  /* 0x0000000fff037424 */ /* 0x000fe400078e00ff */
[----:B------:R-:W-:Y:S04]  /*0120*/  DEPBAR.LE SB2, 0x36 ;  /* 0x0000ad800000791a */ /* 0x000fe80000000000 */
[----:B------:R-:W2:Y:S02]  /*0130*/  UTCATOMSWS.FIND_AND_SET.ALIGN UP0, UR5, UR5 ;  /* 0x00000005000575e3 */ /* 0x000ea40008000800 */
[----:B--2---:R-:W-:-:S04]  /*0140*/  PLOP3.LUT P0, PT, PT, PT, UP0, 0x80, 0x8 ;  /* 0x000000000008781c */ /* 0x004fc80003f0f008 */
[----:B------:R-:W-:-:S04]  /*0150*/  SEL R2, RZ, 0xffffffff, !P0 ;  /* 0xffffffffff027807 */ /* 0x000fc80004000000 */
[----:B------:R-:W-:Y:S01]  /*0160*/  ISETP.NE.AND P0, PT, R2, RZ, PT ;  /* 0x000000ff0200720c */ /* 0x000fe20003f05270 */
[----:B------:R-:W-:-:S12]  /*0170*/  IMAD.U32 R2, RZ, RZ, UR5 ;  /* 0x00000005ff027e24 */ /* 0x000fd8000f8e00ff */
[----:B------:R-:W-:Y:S05]  /*0180*/  @P0 BRA `(.L_x_3) ;  /* 0x0000000000240947 */ /* 0x000fea0003800000 */
.L_x_4:
[----:B------:R-:W-:Y:S05]  /*0190*/  NANOSLEEP 0x64 ;  /* 0x000000640000795d */ /* 0x000fea0003800000 */
[----:B------:R-:W-:-:S05]  /*01a0*/  UMOV UR5, 0x4 ;  /* 0x0000000400057882 */ /* 0x000fca0000000000 */
[----:B------:R-:W-:Y:S04]  /*01b0*/  DEPBAR.LE SB2, 0x36 ;  /* 0x0000ad800000791a */ /* 0x000fe80000000000 */
[----:B------:R-:W2:Y:S02]  /*01c0*/  UTCATOMSWS.FIND_AND_SET.ALIGN UP0, UR5, UR5 ;  /* 0x00000005000575e3 */ /* 0x000ea40008000800 */
[----:B--2---:R-:W-:-:S04]  /*01d0*/  PLOP3.LUT P0, PT, PT, PT, UP0, 0x80, 0x8 ;  /* 0x000000000008781c */ /* 0x004fc80003f0f008 */
[----:B------:R-:W-:-:S04]  /*01e0*/  SEL R2, RZ, 0xffffffff, !P0 ;  /* 0xffffffffff027807 */ /* 0x000fc80004000000 */
[----:B------:R-:W-:Y:S01]  /*01f0*/  ISETP.NE.AND P0, PT, R2, RZ, PT ;  /* 0x000000ff0200720c */ /* 0x000fe20003f05270 */
[----:B------:R-:W-:-:S12]  /*0200*/  IMAD.U32 R2, RZ, RZ, UR5 ;  /* 0x00000005ff027e24 */ /* 0x000fd8000f8e00ff */
[----:B------:R-:W-:Y:S05]  /*0210*/  @!P0 BRA `(.L_x_4) ;  /* 0xfffffffc00dc8947 */ /* 0x000fea000383ffff */
.L_x_3:
[C---:B------:R-:W-:Y:S01]  /*0220*/  VIADD R4, R2.reuse, 0x10 ;  /* 0x0000001002047836 */ /* 0x040fe20000000000 */
[----:B------:R-:W-:Y:S01]  /*0230*/  UMOV UR5, 0x50 ;  /* 0x0000005000057882 */ /* 0x000fe20000000000 */
[----:B------:R-:W-:Y:S01]  /*0240*/  SHF.L.U32 R3, R3, R2, RZ ;  /* 0x0000000203037219 */ /* 0x000fe200000006ff */
[----:B------:R-:W-:Y:S01]  /*0250*/  ULEA UR5, UR6, UR5, 0x18 ;  /* 0x0000000506057291 */ /* 0x000fe2000f8ec0ff */
[----:B------:R-:W-:Y:S01]  /*0260*/  IMAD.SHL.U32 R2, R2, 0x20, RZ ;  /* 0x0000002002027824 */ /* 0x000fe200078e00ff */
[----:B------:R-:W-:-:S04]  /*0270*/  SHF.L.U32 R4, R5, R4, RZ ;  /* 0x0000000405047219 */ /* 0x000fc800000006ff */
[----:B------:R-:W-:-:S05]  /*0280*/  LOP3.LUT R3, R4, R3, RZ, 0xfc, !PT ;  /* 0x0000000304037212 */ /* 0x000fca00078efcff */
[----:B------:R2:W-:Y:S04]  /*0290*/  ATOMS.OR RZ, [UR5], R3 ;  /* 0x00000003ffff798c */ /* 0x0005e8000b000005 */
[----:B------:R2:W-:Y:S01]  /*02a0*/  STS [UR4], R2 ;  /* 0x00000002ff007988 */ /* 0x0005e20008000804 */
[----:B------:R-:W-:Y:S05]  /*02b0*/  BRA `(.L_x_2) ;  /* 0x0000000000107947 */ /* 0x000fea0003800000 */
.L_x_1:
[----:B------:R-:W-:Y:S01]  /*02c0*/  IMAD.MOV.U32 R3, RZ, RZ, -0x1 ;  /* 0xffffffffff037424 */ /* 0x000fe200078e00ff */
[----:B------:R-:W-:-:S04]  /*02d0*/  MOV R2, 0x300 ;  /* 0x0000030000027802 */ /* 0x000fc80000000f00 */
[----:B------:R2:W-:Y:S03]  /*02e0*/  STS [UR4], R3 ;  /* 0x00000003ff007988 */ /* 0x0005e60008000804 */
[----:B-12---:R-:W-:Y:S05]  /*02f0*/  CALL.REL.NOINC `($__internal_1_$__cuda_sm10x_tcgen05_guardrail_trap_phase_invalid_during_alloc) ;  /* 0x0000002c00347944 */ /* 0x006fea0003c00000 */
.L_x_2:
[----:B------:R-:W-:Y:S05]  /*0300*/  WARPSYNC.ALL ;  /* 0x0000000000007948 */ /* 0x000fea0003800000 */
[----:B------:R-:W-:Y:S01]  /*0310*/  NOP ;  /* 0x0000000000007918 */ /* 0x000fe20000000000 */
.L_x_0:
[----:B------:R-:W3:Y:S08]  /*0320*/  S2UR UR4, SR_CgaCtaId ;  /* 0x00000000000479c3 */ /* 0x000ef00000008800 */
[----:B------:R-:W-:Y:S01]  /*0330*/  BAR.SYNC.DEFER_BLOCKING 0x0 ;  /* 0x0000000000007b1d */ /* 0x000fe20000010000 */
[----:B------:R-:W-:-:S05]  /*0340*/  LOP3.LUT R132, R0, 0x7f, RZ, 0xc0, !PT ;  /* 0x0000007f00847812 */ /* 0x000fca00078ec0ff */
[----:B------:R-:W-:Y:S02]  /*0350*/  UMOV UR8, 0x400 ;  /* 0x0000040000087882 */ /* 0x000fe40000000000 */
[----:B------:R-:W4:Y:S08]  /*0360*/  LDC R4, c[0x0][0x398] ;  /* 0x0000e600ff047b82 */ /* 0x000f300000000800 */
[----:B------:R-:W5:Y:S01]  /*0370*/  LDC R12, c[0x0][0x3a0] ;  /* 0x0000e800ff0c7b82 */ /* 0x000f620000000800 */
[----:B---3--:R-:W-:-:S07]  /*0380*/  ULEA UR8, UR4, UR8, 0x18 ;  /* 0x0000000804087291 */ /* 0x008fce000f8ec0ff */
[----:B------:R-:W3:Y:S02]  /*0390*/  S2UR UR15, SR_CTAID.Y ;  /* 0x00000000000f79c3 */ /* 0x000ee40000002600 */
[----:B--2---:R-:W2:Y:S06]  /*03a0*/  LDS R3, [UR8] ;  /* 0x00000008ff037984 */ /* 0x004eac0008000800 */
[----:B------:R-:W-:Y:S06]  /*03b0*/  BAR.SYNC.DEFER_BLOCKING 0x0 ;  /* 0x0000000000007b1d */ /* 0x000fec0000010000 */
[----:B------:R-:W-:Y:S05]  /*03c0*/  @P2 BRA `(.L_x_5) ;  /* 0x0000000000182947 */ /* 0x000fea0003800000 */
[----:B------:R-:W-:Y:S01]  /*03d0*/  ELECT P0, URZ, PT ;  /* 0x0000000000ff782f */ /* 0x000fe20003800000 */
[----:B------:R-:W-:Y:S01]  /*03e0*/  IMAD.MOV.U32 R2, RZ, RZ, 0x1 ;  /* 0x00000001ff027424 */ /* 0x000fe200078e00ff */
[----:B------:R-:W-:Y:S01]  /*03f0*/  UMOV UR5, 0x40 ;  /* 0x0000004000057882 */ /* 0x000fe20000000000 */
[----:B------:R-:W-:Y:S01]  /*0400*/  UVIRTCOUNT.DEALLOC.SMPOOL 0x80 ;  /* 0x000000800000784c */ /* 0x000fe20000000000 */
[----:B------:R-:W-:-:S09]  /*0410*/  ULEA UR5, UR4, UR5, 0x18 ;  /* 0x0000000504057291 */ /* 0x000fd2000f8ec0ff */
[----:B------:R5:W-:Y:S03]  /*0420*/  @P0 STS.U8 [UR5], R2 ;  /* 0x00000002ff000988 */ /* 0x000be60008000005 */
.L_x_5:
[----:B------:R-:W5:Y:S01]  /*0430*/  S2UR UR4, SR_CTAID.Z ;  /* 0x00000000000479c3 */ /* 0x000f620000002700 */
[----:B------:R-:W4:Y:S01]  /*0440*/  LDCU UR5, c[0x0][0x370] ;  /* 0x00006e00ff0577ac */ /* 0x000f220008000800 */
[----:B------:R-:W-:Y:S01]  /*0450*/  ISETP.GE.U32.AND P0, PT, R132, 0x20, PT ;  /* 0x000000208400780c */ /* 0x000fe20003f06070 */
[----:B----4-:R-:W-:Y:S01]  /*0460*/  VIADD R4, R4, 0xffffffff ;  /* 0xffffffff04047836 */ /* 0x010fe20000000000 */
[C---:B------:R-:W-:Y:S01]  /*0470*/  ISETP.NE.U32.AND P3, PT, R132.reuse, RZ, PT ;  /* 0x000000ff8400720c */ /* 0x040fe20003f65070 */
[----:B------:R-:W5:Y:S01]  /*0480*/  LDCU UR6, c[0x0][0x374] ;  /* 0x00006e80ff0677ac */ /* 0x000f620008000800 */
[----:B------:R-:W-:Y:S01]  /*0490*/  LEA R10, R132, UR8, 0x2 ;  /* 0x00000008840a7c11 */ /* 0x000fe2000f8e10ff */
[----:B-----5:R-:W-:Y:S01]  /*04a0*/  VIADD R11, R12, 0xffffffff ;  /* 0xffffffff0c0b7836 */ /* 0x020fe20000000000 */
[----:B------:R-:W4:Y:S01]  /*04b0*/  S2UR UR7, SR_CTAID.X ;  /* 0x00000000000779c3 */ /* 0x000f220000002500 */
[----:B------:R-:W5:Y:S01]  /*04c0*/  LDCU.64 UR20, c[0x0][0x3c0] ;  /* 0x00007800ff1477ac */ /* 0x000f620008000a00 */
[----:B--2---:R-:W-:Y:S01]  /*04d0*/  R2UR UR23, R3 ;  /* 0x00000000031772ca */ /* 0x004fe200000e0000 */
[----:B------:R-:W-:Y:S04]  /*04e0*/  BSSY.RECONVERGENT B0, `(.L_x_6) ;  /* 0x0000011000007945 */ /* 0x000fe80003800200 */
[----:B------:R2:W-:Y:S01]  /*04f0*/  @!P0 STS [R10], RZ ;  /* 0x000000ff0a008388 */ /* 0x0005e20000000800 */
[----:B------:R-:W-:-:S03]  /*0500*/  NOP ;  /* 0x0000000000007918 */ /* 0x000fc60000000000 */
[----:B------:R2:W-:Y:S01]  /*0510*/  @!P3 STS [UR8+0x24], R4 ;  /* 0x00002404ff00b988 */ /* 0x0005e20008000808 */
[----:B---3--:R-:W-:-:S03]  /*0520*/  UIMAD UR4, UR4, UR6, UR15 ;  /* 0x00000006040472a4 */ /* 0x008fc6000f8e020f */
[----:B------:R2:W-:Y:S01]  /*0530*/  @!P3 STS [UR8+0x20], R11 ;  /* 0x0000200bff00b988 */ /* 0x0005e20008000808 */
[----:B----4-:R-:W-:-:S04]  /*0540*/  UIMAD UR4, UR4, UR5, UR7 ;  /* 0x00000005040472a4 */ /* 0x010fc8000f8e0207 */
[----:B------:R-:W-:-:S04]  /*0550*/  UIMAD UR4, UR4, 0x180, URZ ;  /* 0x00000180040478a4 */ /* 0x000fc8000f8e02ff */
[----:B-----5:R-:W-:-:S04]  /*0560*/  UIADD3 UR24, UP0, UPT, UR4, UR20, URZ ;  /* 0x0000001404187290 */ /* 0x020fc8000ff1e0ff */
[----:B------:R-:W-:Y:S01]  /*0570*/  ULEA.HI.X.SX32 UR25, UR4, UR21, 0x1, UP0 ;  /* 0x0000001504197291 */ /* 0x000fe200080f0eff */
[----:B--2---:R-:W-:Y:S11]  /*0580*/  @P3 BRA `(.L_x_7) ;  /* 0x0000000000183947 */ /* 0x004ff60003800000 */
[----:B------:R-:W2:Y:S01]  /*0590*/  LDS R2, [UR8+0x8] ;  /* 0x00000808ff027984 */ /* 0x000ea20008000800 */
[----:B------:R-:W3:Y:S01]  /*05a0*/  LDC.64 R6, c[0x0][0x380] ;  /* 0x0000e000ff067b82 */ /* 0x000ee20000000a00 */
[----:B------:R-:W-:Y:S02]  /*05b0*/  IMAD.MOV.U32 R3, RZ, RZ, 0x70 ;  /* 0x00000070ff037424 */ /* 0x000fe400078e00ff */
[----:B---3--:R3:W-:Y:S03]  /*05c0*/  STS.64 [UR8], R6 ;  /* 0x00000006ff007988 */ /* 0x0087e60008000a08 */
[----:B--2---:R-:W-:-:S05]  /*05d0*/  LOP3.LUT R2, R2, 0x10, R3, 0xd8, !PT ;  /* 0x0000001002027812 */ /* 0x004fca00078ed803 */
[----:B------:R3:W-:Y:S02]  /*05e0*/  STS [UR8+0x8], R2 ;  /* 0x00000802ff007988 */ /* 0x0007e40008000808 */
.L_x_7:
[----:B------:R-:W-:Y:S05]  /*05f0*/  BSYNC.RECONVERGENT B0 ;  /* 0x0000000000007941 */ /* 0x000fea0003800200 */
.L_x_6:
[----:B------:R-:W-:Y:S04]  /*0600*/  BSSY.RECONVERGENT B0, `(.L_x_8) ;  /* 0x000000a000007945 */ /* 0x000fe80003800200 */
[----:B------:R-:W-:Y:S05]  /*0610*/  @P3 BRA `(.L_x_9) ;  /* 0x0000000000203947 */ /* 0x000fea0003800000 */
[----:B---3--:R-:W2:Y:S01]  /*0620*/  LDS R2, [UR8+0x34] ;  /* 0x00003408ff027984 */ /* 0x008ea20008000800 */
[----:B------:R-:W-:Y:S02]  /*0630*/  IMAD.MOV.U32 R3, RZ, RZ, 0x3f000000 ;  /* 0x3f000000ff037424 */ /* 0x000fe400078e00ff */
[----:B------:R-:W-:Y:S01]  /*0640*/  @!P3 IMAD.MOV.U32 R5, RZ, RZ, 0x7f ;  /* 0x0000007fff05b424 */ /* 0x000fe200078e00ff */
[----:B------:R-:W3:Y:S02]  /*0650*/  @!P3 LDS R6, [UR8+0x38] ;  /* 0x00003808ff06b984 */ /* 0x000ee40008000800 */
[----:B--2---:R-:W-:Y:S02]  /*0660*/  LOP3.LUT R2, R2, 0xff000000, R3, 0xb8, !PT ;  /* 0xff00000002027812 */ /* 0x004fe400078eb803 */
[----:B---3--:R-:W-:-:S03]  /*0670*/  @!P3 LOP3.LUT R3, R6, 0xff, R5, 0xb8, !PT ;  /* 0x000000ff0603b812 */ /* 0x008fc600078eb805 */
[----:B------:R2:W-:Y:S04]  /*0680*/  STS [UR8+0x34], R2 ;  /* 0x00003402ff007988 */ /* 0x0005e80008000808 */
[----:B------:R2:W-:Y:S02]  /*0690*/  @!P3 STS [UR8+0x38], R3 ;  /* 0x00003803ff00b988 */ /* 0x0005e40008000808 */
.L_x_9:
[----:B------:R-:W-:Y:S05]  /*06a0*/  BSYNC.RECONVERGENT B0 ;  /* 0x0000000000007941 */ /* 0x000fea0003800200 */
.L_x_8:
[----:B------:R-:W-:Y:S04]  /*06b0*/  BSSY.RECONVERGENT B0, `(.L_x_10) ;  /* 0x000000e000007945 */ /* 0x000fe80003800200 */
[----:B------:R-:W-:Y:S05]  /*06c0*/  @P3 BRA `(.L_x_11) ;  /* 0x0000000000303947 */ /* 0x000fea0003800000 */
[----:B--2---:R-:W2:Y:S01]  /*06d0*/  LDS R3, [UR8+0x34] ;  /* 0x00003408ff037984 */ /* 0x004ea20008000800 */
[----:B------:R-:W4:Y:S03]  /*06e0*/  LDC.64 R8, c[0x0][0x3a8] ;  /* 0x0000ea00ff087b82 */ /* 0x000f260000000a00 */
[----:B---3--:R-:W3:Y:S01]  /*06f0*/  LDS R2, [UR8+0x1c] ;  /* 0x00001c08ff027984 */ /* 0x008ee20008000800 */
[C---:B----4-:R-:W-:Y:S01]  /*0700*/  SHF.L.U64.HI R6, R8.reuse, 0x1, R9 ;  /* 0x0000000108067819 */ /* 0x050fe20000010209 */
[----:B------:R-:W-:-:S03]  /*0710*/  IMAD.SHL.U32 R5, R8, 0x2, RZ ;  /* 0x0000000208057824 */ /* 0x000fc600078e00ff */
[--C-:B------:R-:W-:Y:S02]  /*0720*/  SHF.R.U32.HI R7, RZ, 0x4, R6.reuse ;  /* 0x00000004ff077819 */ /* 0x100fe40000011606 */
[----:B------:R-:W-:-:S05]  /*0730*/  SHF.R.U64 R5, R5, 0x4, R6 ;  /* 0x0000000405057819 */ /* 0x000fca0000001206 */
[----:B------:R4:W-:Y:S01]  /*0740*/  STS [UR8+0xc], R5 ;  /* 0x00000c05ff007988 */ /* 0x0009e20008000808 */
[----:B--2---:R-:W-:Y:S02]  /*0750*/  LOP3.LUT R3, R3, 0x7, RZ, 0xb8, !PT ;  /* 0x0000000703037812 */ /* 0x004fe400078eb8ff */
[----:B---3--:R-:W-:-:S03]  /*0760*/  LOP3.LUT R2, R2, 0xf, R7, 0xb8, !PT ;  /* 0x0000000f02027812 */ /* 0x008fc600078eb807 */
[----:B------:R4:W-:Y:S04]  /*0770*/  STS [UR8+0x34], R3 ;  /* 0x00003403ff007988 */ /* 0x0009e80008000808 */
[----:B------:R4:W-:Y:S02]  /*0780*/  STS [UR8+0x1c], R2 ;  /* 0x00001c02ff007988 */ /* 0x0009e40008000808 */
.L_x_11:
[----:B------:R-:W-:Y:S05]  /*0790*/  BSYNC.RECONVERGENT B0 ;  /* 0x0000000000007941 */ /* 0x000fea0003800200 */
.L_x_10:
[----:B------:R-:W-:Y:S04]  /*07a0*/  BSSY.RECONVERGENT B1, `(.L_x_12) ;  /* 0x000001a000017945 */ /* 0x000fe80003800200 */
[----:B------:R-:W-:Y:S04]  /*07b0*/  BSSY.RELIABLE B0, `(.L_x_13) ;  /* 0x0000015000007945 */ /* 0x000fe80003800100 */
[----:B------:R-:W-:Y:S05]  /*07c0*/  @P3 BRA `(.L_x_14) ;  /* 0x0000000000203947 */ /* 0x000fea0003800000 */
[----:B--234-:R-:W2:Y:S02]  /*07d0*/  LDS R2, [UR8+0x34] ;  /* 0x00003408ff027984 */ /* 0x01cea40008000800 */
[----:B--2---:R-:W-:-:S05]  /*07e0*/  LOP3.LUT R2, R2, 0x38, RZ, 0xb8, !PT ;  /* 0x0000003802027812 */ /* 0x004fca00078eb8ff */
[----:B------:R2:W-:Y:S01]  /*07f0*/  STS [UR8+0x34], R2 ;  /* 0x00003402ff007988 */ /* 0x0005e20008000808 */
[----:B------:R-:W-:Y:S05]  /*0800*/  @P3 BRA `(.L_x_15) ;  /* 0x0000000000203947 */ /* 0x000fea0003800000 */
[----:B--2---:R-:W2:Y:S01]  /*0810*/  LDS R2, [UR8+0x8] ;  /* 0x00000808ff027984 */ /* 0x004ea20008000800 */
[----:B------:R-:W-:-:S05]  /*0820*/  IMAD.MOV.U32 R3, RZ, RZ, 0x780 ;  /* 0x00000780ff037424 */ /* 0x000fca00078e00ff */
[----:B--2---:R-:W-:-:S05]  /*0830*/  LOP3.LUT R2, R2, 0x500, R3, 0xd8, !PT ;  /* 0x0000050002027812 */ /* 0x004fca00078ed803 */
[----:B------:R5:W-:Y:S02]  /*0840*/  STS [UR8+0x8], R2 ;  /* 0x00000802ff007988 */ /* 0x000be40008000808 */
.L_x_14:
[----:B------:R-:W-:Y:S05]  /*0850*/  @P3 BRA `(.L_x_16) ;  /* 0x0000000000283947 */ /* 0x000fea0003800000 */
[----:B--2345:R-:W2:Y:S02]  /*0860*/  LDS R2, [UR8+0x8] ;  /* 0x00000808ff027984 */ /* 0x03cea40008000800 */
[----:B--2---:R-:W-:-:S05]  /*0870*/  LOP3.LUT R2, R2, 0x1800, RZ, 0xb8, !PT ;  /* 0x0000180002027812 */ /* 0x004fca00078eb8ff */
[----:B------:R3:W-:Y:S02]  /*0880*/  STS [UR8+0x8], R2 ;  /* 0x00000802ff007988 */ /* 0x0007e40008000808 */
.L_x_15:
[----:B------:R-:W-:Y:S05]  /*0890*/  @P3 BREAK.RELIABLE B0 ;  /* 0x0000000000003942 */ /* 0x000fea0003800100 */
[----:B------:R-:W-:Y:S05]  /*08a0*/  @P3 BRA `(.L_x_17) ;  /* 0x0000000000243947 */ /* 0x000fea0003800000 */
[----:B------:R-:W4:Y:S01]  /*08b0*/  LDS R3, [UR8+0x8] ;  /* 0x00000808ff037984 */ /* 0x000f220008000800 */
[----:B--23--:R-:W-:-:S05]  /*08c0*/  IMAD.MOV.U32 R2, RZ, RZ, 0x6000 ;  /* 0x00006000ff027424 */ /* 0x00cfca00078e00ff */
[----:B----4-:R-:W-:-:S04]  /*08d0*/  LOP3.LUT R2, R3, 0x6000, R2, 0xd8, !PT ;  /* 0x0000600003027812 */ /* 0x010fc800078ed802 */
[----:B------:R-:W-:-:S05]  /*08e0*/  LOP3.LUT R2, R2, 0x400000, RZ, 0xb8, !PT ;  /* 0x0040000002027812 */ /* 0x000fca00078eb8ff */
[----:B------:R2:W-:Y:S02]  /*08f0*/  STS [UR8+0x8], R2 ;  /* 0x00000802ff007988 */ /* 0x0005e40008000808 */
.L_x_16:
[----:B------:R-:W-:Y:S05]  /*0900*/  BSYNC.RELIABLE B0 ;  /* 0x0000000000007941 */ /* 0x000fea0003800100 */
.L_x_13:
[----:B--2345:R-:W2:Y:S02]  /*0910*/  @!P3 LDS R2, [UR8+0x8] ;  /* 0x00000808ff02b984 */ /* 0x03cea40008000800 */
[----:B--2---:R-:W-:-:S05]  /*0920*/  @!P3 LOP3.LUT R2, R2, 0x8000, RZ, 0xb8, !PT ;  /* 0x000080000202b812 */ /* 0x004fca00078eb8ff */
[----:B------:R4:W-:Y:S02]  /*0930*/  @!P3 STS [UR8+0x8], R2 ;  /* 0x00000802ff00b988 */ /* 0x0009e40008000808 */
.L_x_17:
[----:B------:R-:W-:Y:S05]  /*0940*/  BSYNC.RECONVERGENT B1 ;  /* 0x0000000000017941 */ /* 0x000fea0003800200 */
.L_x_12:
[----:B------:R-:W-:Y:S05]  /*0950*/  WARPSYNC.ALL ;  /* 0x0000000000007948 */ /* 0x000fea0003800000 */
[----:B------:R-:W-:Y:S01]  /*0960*/  NOP ;  /* 0x0000000000007918 */ /* 0x000fe20000000000 */
[----:B------:R-:W-:Y:S05]  /*0970*/  @P0 BRA `(.L_x_18) ;  /* 0x0000000000300947 */ /* 0x000fea0003800000 */
[----:B--234-:R-:W2:Y:S01]  /*0980*/  S2R R2, SR_LANEID ;  /* 0x0000000000027919 */ /* 0x01cea20000000000 */
[----:B------:R-:W-:Y:S05]  /*0990*/  WARPSYNC.ALL ;  /* 0x0000000000007948 */ /* 0x000fea0003800000 */
[----:B------:R-:W-:Y:S01]  /*09a0*/  NOP ;  /* 0x0000000000007918 */ /* 0x000fe20000000000 */
[----:B--2---:R-:W-:-:S05]  /*09b0*/  IMAD.SHL.U32 R5, R2, 0x4, RZ ;  /* 0x0000000402057824 */ /* 0x004fca00078e00ff */
[----:B------:R-:W2:Y:S01]  /*09c0*/  LDS R7, [R5+UR8] ;  /* 0x0000000805077984 */ /* 0x000ea20008000800 */
[----:B------:R-:W-:-:S05]  /*09d0*/  IADD3 R2, P1, PT, R5, UR24, RZ ;  /* 0x0000001805027c10 */ /* 0x000fca000ff3e0ff */
[----:B------:R-:W-:-:S05]  /*09e0*/  IMAD.X R3, RZ, RZ, UR25, P1 ;  /* 0x00000019ff037e24 */ /* 0x000fca00088e06ff */
[----:B--2---:R5:W2:Y:S01]  /*09f0*/  ATOMG.E.EXCH.STRONG.GPU PT, RZ, [R2], R7 ;  /* 0x0000000702ff73a8 */ /* 0x004aa200041ee100 */
[----:B------:R-:W-:-:S04]  /*0a00*/  DEPBAR {5,4,3,2,1,0} ;  /* 0x0000003f0000791a */ /* 0x000fc80000000000 */
[----:B------:R-:W3:Y:S02]  /*0a10*/  CCTL.E.C.LDCU.IV.DEEP [UR24] ;  /* 0x0000000018007540 */ /* 0x000ee40009c08000 */
[----:B---3--:R5:W-:Y:S01]  /*0a20*/  UTMACCTL.IV [UR24] ;  /* 0x00000000180079b9 */ /* 0x008be20008000000 */
[----:B------:R-:W-:Y:S01]  /*0a30*/  NOP ;  /* 0x0000000000007918 */ /* 0x000fe20000000000 */
.L_x_18:
[----:B------:R-:W-:Y:S05]  /*0a40*/  @P0 BRA `(.L_x_19) ;  /* 0x00000000000c0947 */ /* 0x000fea0003800000 */
[----:B------:R0:W-:Y:S01]  /*0a50*/  UTMACMDFLUSH ;  /* 0x00000000000079b7 */ /* 0x0001e20000000000 */
[----:B------:R-:W-:Y:S05]  /*0a60*/  @P0 BRA `(.L_x_19) ;  /* 0x0000000000040947 */ /* 0x000fea0003800000 */
[----:B------:R-:W-:-:S04]  /*0a70*/  DEPBAR.LE SB0, 0x0 ;  /* 0x000080000000791a */ /* 0x000fc80000000000 */
.L_x_19:
[----:B------:R-:W-:Y:S05]  /*0a80*/  WARPSYNC.ALL ;  /* 0x0000000000007948 */ /* 0x000fea0003800000 */
[----:B------:R-:W-:Y:S01]  /*0a90*/  NOP ;  /* 0x0000000000007918 */ /* 0x000fe20000000000 */
[----:B--2---:R-:W-:Y:S06]  /*0aa0*/  BAR.SYNC.DEFER_BLOCKING 0x0 ;  /* 0x0000000000007b1d */ /* 0x004fec0000010000 */
[----:B------:R-:W-:Y:S02]  /*0ab0*/  BSSY.RECONVERGENT B1, `(.L_x_20) ;  /* 0x000000b000017945 */ /* 0x000fe40003800200 */
[----:B------:R-:W-:Y:S06]  /*0ac0*/  BAR.SYNC.DEFER_BLOCKING 0x0 ;  /* 0x0000000000007b1d */ /* 0x000fec0000010000 */
[----:B------:R2:W-:Y:S01]  /*0ad0*/  @!P0 STS [R10], RZ ;  /* 0x000000ff0a008388 */ /* 0x0005e20000000800 */
[----:B------:R-:W-:Y:S01]  /*0ae0*/  NOP ;  /* 0x0000000000007918 */ /* 0x000fe20000000000 */
[----:B------:R-:W-:Y:S05]  /*0af0*/  @P3 BRA `(.L_x_21) ;  /* 0x0000000000183947 */ /* 0x000fea0003800000 */
[----:B---345:R-:W3:Y:S01]  /*0b00*/  LDS R2, [UR8+0x8] ;  /* 0x00000808ff027984 */ /* 0x038ee20008000800 */
[----:B------:R-:W4:Y:S01]  /*0b10*/  LDC.64 R6, c[0x0][0x388] ;  /* 0x0000e200ff067b82 */ /* 0x000f220000000a00 */
[----:B------:R-:W-:Y:S02]  /*0b20*/  IMAD.MOV.U32 R3, RZ, RZ, 0x70 ;  /* 0x00000070ff037424 */ /* 0x000fe400078e00ff */
[----:B----4-:R4:W-:Y:S03]  /*0b30*/  STS.64 [UR8], R6 ;  /* 0x00000006ff007988 */ /* 0x0109e60008000a08 */
[----:B---3--:R-:W-:-:S05]  /*0b40*/  LOP3.LUT R2, R2, 0x10, R3, 0xd8, !PT ;  /* 0x0000001002027812 */ /* 0x008fca00078ed803 */
[----:B------:R4:W-:Y:S02]  /*0b50*/  STS [UR8+0x8], R2 ;  /* 0x00000802ff007988 */ /* 0x0009e40008000808 */
.L_x_21:
[----:B-----5:R-:W-:Y:S05]  /*0b60*/  BSYNC.RECONVERGENT B1 ;  /* 0x0000000000017941 */ /* 0x020fea0003800200 */
.L_x_20:
[----:B------:R-:W-:Y:S04]  /*0b70*/  BSSY.RECONVERGENT B2, `(.L_x_22) ;  /* 0x000000f000027945 */ /* 0x000fe80003800200 */
[----:B------:R-:W-:Y:S04]  /*0b80*/  BSSY.RELIABLE B1, `(.L_x_23) ;  /* 0x000000c000017945 */ /* 0x000fe80003800100 */
[----:B------:R-:W-:Y:S05]  /*0b90*/  @P3 BRA `(.L_x_24) ;  /* 0x0000000000283947 */ /* 0x000fea0003800000 */
[----:B---34-:R-:W3:Y:S01]  /*0ba0*/  LDS R2, [UR8+0x34] ;  /* 0x00003408ff027984 */ /* 0x018ee20008000800 */
[----:B------:R-:W-:Y:S01]  /*0bb0*/  IMAD.MOV.U32 R3, RZ, RZ, 0x3f000000 ;  /* 0x3f000000ff037424 */ /* 0x000fe200078e00ff */
[----:B------:R-:W-:Y:S05]  /*0bc0*/  @P3 BREAK.RELIABLE B1 ;  /* 0x0000000000013942 */ /* 0x000fea0003800100 */
[----:B---3--:R-:W-:-:S05]  /*0bd0*/  LOP3.LUT R2, R2, 0xff000000, R3, 0xb8, !PT ;  /* 0xff00000002027812 */ /* 0x008fca00078eb803 */
[----:B------:R3:W-:Y:S01]  /*0be0*/  STS [UR8+0x34], R2 ;  /* 0x00003402ff007988 */ /* 0x0007e20008000808 */
[----:B------:R-:W-:Y:S05]  /*0bf0*/  @P3 BRA `(.L_x_25) ;  /* 0x0000000000183947 */ /* 0x000fea0003800000 */
[----:B---3--:R-:W3:Y:S01]  /*0c00*/  LDS R2, [UR8+0x38] ;  /* 0x00003808ff027984 */ /* 0x008ee20008000800 */
[----:B------:R-:W-:-:S05]  /*0c10*/  IMAD.MOV.U32 R3, RZ, RZ, 0x7f ;  /* 0x0000007fff037424 */ /* 0x000fca00078e00ff */
[----:B---3--:R-:W-:-:S05]  /*0c20*/  LOP3.LUT R2, R2, 0xff, R3, 0xb8, !PT ;  /* 0x000000ff02027812 */ /* 0x008fca00078eb803 */
[----:B------:R5:W-:Y:S02]  /*0c30*/  STS [UR8+0x38], R2 ;  /* 0x00003802ff007988 */ /* 0x000be40008000808 */
.L_x_24:
[----:B------:R-:W-:Y:S05]  /*0c40*/  BSYNC.RELIABLE B1 ;  /* 0x0000000000017941 */ /* 0x000fea0003800100 */
.L_x_23:
[----:B------:R2:W-:Y:S02]  /*0c50*/  @!P3 STS [UR8+0x20], R11 ;  /* 0x0000200bff00b988 */ /* 0x0005e40008000808 */
.L_x_25:
[----:B------:R-:W-:Y:S05]  /*0c60*/  BSYNC.RECONVERGENT B2 ;  /* 0x0000000000027941 */ /* 0x000fea0003800200 */
.L_x_22:
[----:B------:R-:W-:Y:S05]  /*0c70*/  WARPSYNC.ALL ;  /* 0x0000000000007948 */ /* 0x000fea0003800000 */
[----:B------:R-:W-:Y:S01]  /*0c80*/  NOP ;  /* 0x0000000000007918 */ /* 0x000fe20000000000 */
[----:B------:R-:W2:Y:S01]  /*0c90*/  LDC R5, c[0x0][0x39c] ;  /* 0x0000e700ff057b82 */ /* 0x000ea20000000800 */
[----:B------:R-:W-:Y:S01]  /*0ca0*/  BSSY.RECONVERGENT B2, `(.L_x_26) ;  /* 0x0000010000027945 */ /* 0x000fe20003800200 */
[----:B--2---:R-:W-:-:S05]  /*0cb0*/  VIADD R5, R5, 0xffffffff ;  /* 0xffffffff05057836 */ /* 0x004fca0000000000 */
[----:B------:R2:W-:Y:S01]  /*0cc0*/  @!P3 STS [UR8+0x24], R5 ;  /* 0x00002405ff00b988 */ /* 0x0005e20008000808 */
[----:B------:R-:W-:Y:S05]  /*0cd0*/  @P3 BRA `(.L_x_27) ;  /* 0x0000000000303947 */ /* 0x000fea0003800000 */
[----:B------:R-:W2:Y:S01]  /*0ce0*/  LDS R3, [UR8+0x34] ;  /* 0x00003408ff037984 */ /* 0x000ea20008000800 */
[----:B----4-:R-:W4:Y:S03]  /*0cf0*/  LDC.64 R6, c[0x0][0x3b0] ;  /* 0x0000ec00ff067b82 */ /* 0x010f260000000a00 */
[----:B---3-5:R-:W3:Y:S01]  /*0d00*/  LDS R2, [UR8+0x1c] ;  /* 0x00001c08ff027984 */ /* 0x028ee20008000800 */
        /* <DEDUP_REMOVED lines=9> */
.L_x_27:
[----:B------:R-:W-:Y:S05]  /*0da0*/  BSYNC.RECONVERGENT B2 ;  /* 0x0000000000027941 */ /* 0x000fea0003800200 */
.L_x_26:
[----:B------:R-:W-:Y:S04]  /*0db0*/  BSSY.RECONVERGENT B3, `(.L_x_28) ;  /* 0x000001a000037945 */ /* 0x000fe80003800200 */
[----:B------:R-:W-:Y:S04]  /*0dc0*/  BSSY.RELIABLE B2, `(.L_x_29) ;  /* 0x0000015000027945 */ /* 0x000fe80003800100 */
[----:B------:R-:W-:Y:S05]  /*0dd0*/  @P3 BRA `(.L_x_30) ;  /* 0x0000000000203947 */ /* 0x000fea0003800000 */
[----:B---345:R-:W3:Y:S02]  /*0de0*/  LDS R2, [UR8+0x34] ;  /* 0x00003408ff027984 */ /* 0x038ee40008000800 */
[----:B---3--:R-:W-:-:S05]  /*0df0*/  LOP3.LUT R2, R2, 0x38, RZ, 0xb8, !PT ;  /* 0x0000003802027812 */ /* 0x008fca00078eb8ff */
[----:B------:R3:W-:Y:S01]  /*0e00*/  STS [UR8+0x34], R2 ;  /* 0x00003402ff007988 */ /* 0x0007e20008000808 */
[----:B------:R-:W-:Y:S05]  /*0e10*/  @P3 BRA `(.L_x_31) ;  /* 0x0000000000203947 */ /* 0x000fea0003800000 */
[----:B---3--:R-:W3:Y:S01]  /*0e20*/  LDS R2, [UR8+0x8] ;  /* 0x00000808ff027984 */ /* 0x008ee20008000800 */
[----:B------:R-:W-:-:S05]  /*0e30*/  IMAD.MOV.U32 R3, RZ, RZ, 0x780 ;  /* 0x00000780ff037424 */ /* 0x000fca00078e00ff */
[----:B---3--:R-:W-:-:S05]  /*0e40*/  LOP3.LUT R2, R2, 0x500, R3, 0xd8, !PT ;  /* 0x0000050002027812 */ /* 0x008fca00078ed803 */
[----:B------:R3:W-:Y:S02]  /*0e50*/  STS [UR8+0x8], R2 ;  /* 0x00000802ff007988 */ /* 0x0007e40008000808 */
.L_x_30:
[----:B------:R-:W-:Y:S05]  /*0e60*/  @P3 BRA `(.L_x_32) ;  /* 0x0000000000283947 */ /* 0x000fea0003800000 */
[----:B---345:R-:W3:Y:S02]  /*0e70*/  LDS R2, [UR8+0x8] ;  /* 0x00000808ff027984 */ /* 0x038ee40008000800 */
[----:B---3--:R-:W-:-:S05]  /*0e80*/  LOP3.LUT R2, R2, 0x1800, RZ, 0xb8, !PT ;  /* 0x0000180002027812 */ /* 0x008fca00078eb8ff */
[----:B------:R4:W-:Y:S02]  /*0e90*/  STS [UR8+0x8], R2 ;  /* 0x00000802ff007988 */ /* 0x0009e40008000808 */
.L_x_31:
[----:B------:R-:W-:Y:S05]  /*0ea0*/  @P3 BREAK.RELIABLE B2 ;  /* 0x0000000000023942 */ /* 0x000fea0003800100 */
[----:B------:R-:W-:Y:S05]  /*0eb0*/  @P3 BRA `(.L_x_33) ;  /* 0x0000000000243947 */ /* 0x000fea0003800000 */
[----:B---34-:R-:W3:Y:S01]  /*0ec0*/  LDS R2, [UR8+0x8] ;  /* 0x00000808ff027984 */ /* 0x018ee20008000800 */
[----:B------:R-:W-:-:S05]  /*0ed0*/  IMAD.MOV.U32 R3, RZ, RZ, 0x6000 ;  /* 0x00006000ff037424 */ /* 0x000fca00078e00ff */
[----:B---3--:R-:W-:-:S04]  /*0ee0*/  LOP3.LUT R2, R2, 0x6000, R3, 0xd8, !PT ;  /* 0x0000600002027812 */ /* 0x008fc800078ed803 */
[----:B------:R-:W-:-:S05]  /*0ef0*/  LOP3.LUT R2, R2, 0x400000, RZ, 0xb8, !PT ;  /* 0x0040000002027812 */ /* 0x000fca00078eb8ff */
[----:B------:R3:W-:Y:S02]  /*0f00*/  STS [UR8+0x8], R2 ;  /* 0x00000802ff007988 */ /* 0x0007e40008000808 */
.L_x_32:
[----:B------:R-:W-:Y:S05]  /*0f10*/  BSYNC.RELIABLE B2 ;  /* 0x0000000000027941 */ /* 0x000fea0003800100 */
.L_x_29:
[----:B---345:R-:W3:Y:S02]  /*0f20*/  @!P3 LDS R2, [UR8+0x8] ;  /* 0x00000808ff02b984 */ /* 0x038ee40008000800 */
[----:B---3--:R-:W-:-:S05]  /*0f30*/  @!P3 LOP3.LUT R2, R2, 0x8000, RZ, 0xb8, !PT ;  /* 0x000080000202b812 */ /* 0x008fca00078eb8ff */
[----:B------:R5:W-:Y:S02]  /*0f40*/  @!P3 STS [UR8+0x8], R2 ;  /* 0x00000802ff00b988 */ /* 0x000be40008000808 */
.L_x_33:
[----:B------:R-:W-:Y:S05]  /*0f50*/  BSYNC.RECONVERGENT B3 ;  /* 0x0000000000037941 */ /* 0x000fea0003800200 */
.L_x_28:
[----:B------:R-:W-:Y:S05]  /*0f60*/  WARPSYNC.ALL ;  /* 0x0000000000007948 */ /* 0x000fea0003800000 */
[----:B------:R-:W-:Y:S01]  /*0f70*/  NOP ;  /* 0x0000000000007918 */ /* 0x000fe20000000000 */
[----:B------:R-:W-:-:S04]  /*0f80*/  UIADD3 UR5, UPT, UPT, UR4, 0x80, URZ ;  /* 0x0000008004057890 */ /* 0x000fc8000fffe0ff */
[----:B------:R-:W-:-:S04]  /*0f90*/  UIADD3 UR26, UP0, UPT, UR5, UR20, URZ ;  /* 0x00000014051a7290 */ /* 0x000fc8000ff1e0ff */
[----:B------:R-:W-:Y:S01]  /*0fa0*/  ULEA.HI.X.SX32 UR27, UR5, UR21, 0x1, UP0 ;  /* 0x00000015051b7291 */ /* 0x000fe200080f0eff */
[----:B------:R-:W-:Y:S11]  /*0fb0*/  @P0 BRA `(.L_x_34) ;  /* 0x0000000000300947 */ /* 0x000ff60003800000 */
[----:B---345:R-:W3:Y:S01]  /*0fc0*/  S2R R2, SR_LANEID ;  /* 0x0000000000027919 */ /* 0x038ee20000000000 */
[----:B------:R-:W-:Y:S05]  /*0fd0*/  WARPSYNC.ALL ;  /* 0x0000000000007948 */ /* 0x000fea0003800000 */
[----:B------:R-:W-:Y:S01]  /*0fe0*/  NOP ;  /* 0x0000000000007918 */ /* 0x000fe20000000000 */
[----:B---3--:R-:W-:-:S05]  /*0ff0*/  IMAD.SHL.U32 R6, R2, 0x4, RZ ;  /* 0x0000000402067824 */ /* 0x008fca00078e00ff */
[----:B------:R-:W3:Y:S01]  /*1000*/  LDS R7, [R6+UR8] ;  /* 0x0000000806077984 */ /* 0x000ee20008000800 */
[----:B------:R-:W-:-:S05]  /*1010*/  IADD3 R2, P1, PT, R6, UR26, RZ ;  /* 0x0000001a06027c10 */ /* 0x000fca000ff3e0ff */
[----:B------:R-:W-:-:S05]  /*1020*/  IMAD.X R3, RZ, RZ, UR27, P1 ;  /* 0x0000001bff037e24 */ /* 0x000fca00088e06ff */
[----:B---3--:R3:W4:Y:S01]  /*1030*/  ATOMG.E.EXCH.STRONG.GPU PT, RZ, [R2], R7 ;  /* 0x0000000702ff73a8 */ /* 0x00872200041ee100 */
[----:B------:R-:W-:-:S04]  /*1040*/  DEPBAR {5,4,3,2,1,0} ;  /* 0x0000003f0000791a */ /* 0x000fc80000000000 */
[----:B------:R-:W5:Y:S02]  /*1050*/  CCTL.E.C.LDCU.IV.DEEP [UR26] ;  /* 0x000000001a007540 */ /* 0x000f640009c08000 */
[----:B-----5:R3:W-:Y:S01]  /*1060*/  UTMACCTL.IV [UR26] ;  /* 0x000000001a0079b9 */ /* 0x0207e20008000000 */
[----:B------:R-:W-:Y:S01]  /*1070*/  NOP ;  /* 0x0000000000007918 */ /* 0x000fe20000000000 */
.L_x_34:
[----:B------:R-:W-:Y:S05]  /*1080*/  @P0 BRA `(.L_x_35) ;  /* 0x00000000000c0947 */ /* 0x000fea0003800000 */
[----:B------:R0:W-:Y:S01]  /*1090*/  UTMACMDFLUSH ;  /* 0x00000000000079b7 */ /* 0x0001e20000000000 */
[----:B------:R-:W-:Y:S05]  /*10a0*/  @P0 BRA `(.L_x_35) ;  /* 0x0000000000040947 */ /* 0x000fea0003800000 */
[----:B------:R-:W-:-:S04]  /*10b0*/  DEPBAR.LE SB0, 0x0 ;  /* 0x000080000000791a */ /* 0x000fc80000000000 */
.L_x_35:
[----:B------:R-:W-:Y:S05]  /*10c0*/  WARPSYNC.ALL ;  /* 0x0000000000007948 */ /* 0x000fea0003800000 */
[----:B------:R-:W-:Y:S01]  /*10d0*/  NOP ;  /* 0x0000000000007918 */ /* 0x000fe20000000000 */
[----:B----4-:R-:W-:Y:S06]  /*10e0*/  BAR.SYNC.DEFER_BLOCKING 0x0 ;  /* 0x0000000000007b1d */ /* 0x010fec0000010000 */
[----:B------:R-:W-:Y:S02]  /*10f0*/  BSSY.RECONVERGENT B3, `(.L_x_36) ;  /* 0x000000b000037945 */ /* 0x000fe40003800200 */
[----:B------:R-:W-:Y:S06]  /*1100*/  BAR.SYNC.DEFER_BLOCKING 0x0 ;  /* 0x0000000000007b1d */ /* 0x000fec0000010000 */
[----:B------:R4:W-:Y:S01]  /*1110*/  @!P0 STS [R10], RZ ;  /* 0x000000ff0a008388 */ /* 0x0009e20000000800 */
[----:B------:R-:W-:Y:S01]  /*1120*/  NOP ;  /* 0x0000000000007918 */ /* 0x000fe20000000000 */
[----:B------:R-:W-:Y:S05]  /*1130*/  @P3 BRA `(.L_x_37) ;  /* 0x0000000000183947 */ /* 0x000fea0003800000 */
[----:B---3-5:R-:W3:Y:S01]  /*1140*/  LDS R2, [UR8+0x8] ;  /* 0x00000808ff027984 */ /* 0x028ee20008000800 */
[----:B------:R-:W5:Y:S01]  /*1150*/  LDC.64 R6, c[0x0][0x390] ;  /* 0x0000e400ff067b82 */ /* 0x000f620000000a00 */
[----:B------:R-:W-:Y:S02]  /*1160*/  IMAD.MOV.U32 R3, RZ, RZ, 0x70 ;  /* 0x00000070ff037424 */ /* 0x000fe400078e00ff */
[----:B-----5:R5:W-:Y:S03]  /*1170*/  STS.64 [UR8], R6 ;  /* 0x00000006ff007988 */ /* 0x020be60008000a08 */
[----:B---3--:R-:W-:-:S05]  /*1180*/  LOP3.LUT R2, R2, 0x10, R3, 0xd8, !PT ;  /* 0x0000001002027812 */ /* 0x008fca00078ed803 */
[----:B------:R5:W-:Y:S02]  /*1190*/  STS [UR8+0x8], R2 ;  /* 0x00000802ff007988 */ /* 0x000be40008000808 */
.L_x_37:
[----:B---3--:R-:W-:Y:S05]  /*11a0*/  BSYNC.RECONVERGENT B3 ;  /* 0x0000000000037941 */ /* 0x008fea0003800200 */
.L_x_36:
[----:B------:R-:W-:Y:S04]  /*11b0*/  BSSY.RECONVERGENT B4, `(.L_x_38) ;  /* 0x0000011000047945 */ /* 0x000fe80003800200 */
[----:B------:R-:W-:Y:S04]  /*11c0*/  BSSY.RELIABLE B3, `(.L_x_39) ;  /* 0x000000e000037945 */ /* 0x000fe80003800100 */
[----:B------:R-:W-:Y:S05]  /*11d0*/  @P3 BRA `(.L_x_40) ;  /* 0x0000000000243947 */ /* 0x000fea0003800000 */
[----:B-----5:R-:W3:Y:S01]  /*11e0*/  LDS R2, [UR8+0x34] ;  /* 0x00003408ff027984 */ /* 0x020ee20008000800 */
[----:B------:R-:W-:-:S05]  /*11f0*/  IMAD.MOV.U32 R3, RZ, RZ, 0x3f000000 ;  /* 0x3f000000ff037424 */ /* 0x000fca00078e00ff */
[----:B---3--:R-:W-:-:S05]  /*1200*/  LOP3.LUT R2, R2, 0xff000000, R3, 0xb8, !PT ;  /* 0xff00000002027812 */ /* 0x008fca00078eb803 */
[----:B------:R3:W-:Y:S01]  /*1210*/  STS [UR8+0x34], R2 ;  /* 0x00003402ff007988 */ /* 0x0007e20008000808 */
[----:B------:R-:W-:Y:S05]  /*1220*/  @P3 BRA `(.L_x_41) ;  /* 0x00000000001c3947 */ /* 0x000fea0003800000 */
[----:B---3--:R-:W3:Y:S01]  /*1230*/  LDS R2, [UR8+0x38] ;  /* 0x00003808ff027984 */ /* 0x008ee20008000800 */
[----:B------:R-:W-:-:S05]  /*1240*/  IMAD.MOV.U32 R3, RZ, RZ, 0x7f ;  /* 0x0000007fff037424 */ /* 0x000fca00078e00ff */
[----:B---3--:R-:W-:-:S05]  /*1250*/  LOP3.LUT R2, R2, 0xff, R3, 0xb8, !PT ;  /* 0x000000ff02027812 */ /* 0x008fca00078eb803 */
[----:B------:R3:W-:Y:S02]  /*1260*/  STS [UR8+0x38], R2 ;  /* 0x00003802ff007988 */ /* 0x0007e40008000808 */
.L_x_40:
[----:B------:R-:W-:Y:S05]  /*1270*/  @P3 BREAK.RELIABLE B3 ;  /* 0x0000000000033942 */ /* 0x000fea0003800100 */
[----:B------:R-:W-:Y:S05]  /*1280*/  @P3 BRA `(.L_x_42) ;  /* 0x00000000000c3947 */ /* 0x000fea0003800000 */
[----:B------:R2:W-:Y:S02]  /*1290*/  STS [UR8+0x20], R5 ;  /* 0x00002005ff007988 */ /* 0x0005e40008000808 */
.L_x_41:
[----:B------:R-:W-:Y:S05]  /*12a0*/  BSYNC.RELIABLE B3 ;  /* 0x0000000000037941 */ /* 0x000fea0003800100 */
.L_x_39:
[----:B------:R2:W-:Y:S02]  /*12b0*/  @!P3 STS [UR8+0x24], R4 ;  /* 0x00002404ff00b988 */ /* 0x0005e40008000808 */
.L_x_42:
[----:B------:R-:W-:Y:S05]  /*12c0*/  BSYNC.RECONVERGENT B4 ;  /* 0x0000000000047941 */ /* 0x000fea0003800200 */
.L_x_38:
[----:B------:R-:W-:Y:S05]  /*12d0*/  WARPSYNC.ALL ;  /* 0x0000000000007948 */ /* 0x000fea0003800000 */
[----:B------:R-:W-:Y:S01]  /*12e0*/  NOP ;  /* 0x0000000000007918 */ /* 0x000fe20000000000 */
[----:B------:R-:W-:Y:S04]  /*12f0*/  BSSY.RECONVERGENT B4, `(.L_x_43) ;  /* 0x000000e000047945 */ /* 0x000fe80003800200 */
[----:B------:R-:W-:Y:S05]  /*1300*/  @P3 BRA `(.L_x_44) ;  /* 0x0000000000303947 */ /* 0x000fea0003800000 */
[----:B------:R-:W2:Y:S02]  /*1310*/  LDS R3, [UR8+0x34] ;  /* 0x00003408ff037984 */ /* 0x000ea40008000800 */
[----:B--2---:R-:W2:Y:S02]  /*1320*/  LDC.64 R4, c[0x0][0x3b8] ;  /* 0x0000ee00ff047b82 */ /* 0x004ea40000000a00 */
[----:B---3-5:R-:W3:Y:S01]  /*1330*/  LDS R2, [UR8+0x1c] ;  /* 0x00001c08ff027984 */ /* 0x028ee20008000800 */
[C---:B--2---:R-:W-:Y:S01]  /*1340*/  SHF.L.U64.HI R5, R4.reuse, 0x1, R5 ;  /* 0x0000000104057819 */ /* 0x044fe20000010205 */
[----:B------:R-:W-:-:S03]  /*1350*/  IMAD.SHL.U32 R4, R4, 0x2, RZ ;  /* 0x0000000204047824 */ /* 0x000fc600078e00ff */
[--C-:B------:R-:W-:Y:S02]  /*1360*/  SHF.R.U32.HI R7, RZ, 0x4, R5.reuse ;  /* 0x00000004ff077819 */ /* 0x100fe40000011605 */
[----:B------:R-:W-:-:S05]  /*1370*/  SHF.R.U64 R4, R4, 0x4, R5 ;  /* 0x0000000404047819 */ /* 0x000fca0000001205 */
[----:B------:R2:W-:Y:S01]  /*1380*/  STS [UR8+0xc], R4 ;  /* 0x00000c04ff007988 */ /* 0x0005e20008000808 */
[----:B------:R-:W-:Y:S02]  /*1390*/  LOP3.LUT R3, R3, 0x7, RZ, 0xb8, !PT ;  /* 0x0000000703037812 */ /* 0x000fe400078eb8ff */
[----:B---3--:R-:W-:-:S03]  /*13a0*/  LOP3.LUT R2, R2, 0xf, R7, 0xb8, !PT ;  /* 0x0000000f02027812 */ /* 0x008fc600078eb807 */
[----:B------:R2:W-:Y:S04]  /*13b0*/  STS [UR8+0x34], R3 ;  /* 0x00003403ff007988 */ /* 0x0005e80008000808 */
[----:B------:R2:W-:Y:S02]  /*13c0*/  STS [UR8+0x1c], R2 ;  /* 0x00001c02ff007988 */ /* 0x0005e40008000808 */
.L_x_44:
[----:B------:R-:W-:Y:S05]  /*13d0*/  BSYNC.RECONVERGENT B4 ;  /* 0x0000000000047941 */ /* 0x000fea0003800200 */
.L_x_43:
[----:B------:R-:W-:Y:S04]  /*13e0*/  BSSY.RECONVERGENT B5, `(.L_x_45) ;  /* 0x000001a000057945 */ /* 0x000fe80003800200 */
[----:B------:R-:W-:Y:S04]  /*13f0*/  BSSY.RELIABLE B4, `(.L_x_46) ;  /* 0x0000015000047945 */ /* 0x000fe80003800100 */
[----:B------:R-:W-:Y:S05]  /*1400*/  @P3 BRA `(.L_x_47) ;  /* 0x0000000000203947 */ /* 0x000fea0003800000 */
[----:B--23-5:R-:W2:Y:S02]  /*1410*/  LDS R2, [UR8+0x34] ;  /* 0x00003408ff027984 */ /* 0x02cea40008000800 */
[----:B--2---:R-:W-:-:S05]  /*1420*/  LOP3.LUT R2, R2, 0x38, RZ, 0xb8, !PT ;  /* 0x0000003802027812 */ /* 0x004fca00078eb8ff */
[----:B------:R2:W-:Y:S01]  /*1430*/  STS [UR8+0x34], R2 ;  /* 0x00003402ff007988 */ /* 0x0005e20008000808 */
[----:B------:R-:W-:Y:S05]  /*1440*/  @P3 BRA `(.L_x_48) ;  /* 0x0000000000203947 */ /* 0x000fea0003800000 */
[----:B--2---:R-:W2:Y:S01]  /*1450*/  LDS R2, [UR8+0x8] ;  /* 0x00000808ff027984 */ /* 0x004ea20008000800 */
[----:B------:R-:W-:-:S05]  /*1460*/  IMAD.MOV.U32 R3, RZ, RZ, 0x780 ;  /* 0x00000780ff037424 */ /* 0x000fca00078e00ff */
[----:B--2---:R-:W-:-:S05]  /*1470*/  LOP3.LUT R2, R2, 0x500, R3, 0xd8, !PT ;  /* 0x0000050002027812 */ /* 0x004fca00078ed803 */
[----:B------:R2:W-:Y:S02]  /*1480*/  STS [UR8+0x8], R2 ;  /* 0x00000802ff007988 */ /* 0x0005e40008000808 */
.L_x_47:
[----:B------:R-:W-:Y:S05]  /*1490*/  @P3 BRA `(.L_x_49) ;  /* 0x0000000000283947 */ /* 0x000fea0003800000 */
[----:B--23-5:R-:W2:Y:S02]  /*14a0*/  LDS R2, [UR8+0x8] ;  /* 0x00000808ff027984 */ /* 0x02cea40008000800 */
[----:B--2---:R-:W-:-:S05]  /*14b0*/  LOP3.LUT R2, R2, 0x1800, RZ, 0xb8, !PT ;  /* 0x0000180002027812 */ /* 0x004fca00078eb8ff */
[----:B------:R3:W-:Y:S02]  /*14c0*/  STS [UR8+0x8], R2 ;  /* 0x00000802ff007988 */ /* 0x0007e40008000808 */
.L_x_48:
[----:B------:R-:W-:Y:S05]  /*14d0*/  @P3 BREAK.RELIABLE B4 ;  /* 0x0000000000043942 */ /* 0x000fea0003800100 */
[----:B------:R-:W-:Y:S05]  /*14e0*/  @P3 BRA `(.L_x_50) ;  /* 0x0000000000243947 */ /* 0x000fea0003800000 */
[----:B--23--:R-:W2:Y:S01]  /*14f0*/  LDS R2, [UR8+0x8] ;  /* 0x00000808ff027984 */ /* 0x00cea20008000800 */
[----:B------:R-:W-:-:S05]  /*1500*/  IMAD.MOV.U32 R3, RZ, RZ, 0x6000 ;  /* 0x00006000ff037424 */ /* 0x000fca00078e00ff */
[----:B--2---:R-:W-:-:S04]  /*1510*/  LOP3.LUT R2, R2, 0x6000, R3, 0xd8, !PT ;  /* 0x0000600002027812 */ /* 0x004fc800078ed803 */
[----:B------:R-:W-:-:S05]  /*1520*/  LOP3.LUT R2, R2, 0x400000, RZ, 0xb8, !PT ;  /* 0x0040000002027812 */ /* 0x000fca00078eb8ff */
[----:B------:R2:W-:Y:S02]  /*1530*/  STS [UR8+0x8], R2 ;  /* 0x00000802ff007988 */ /* 0x0005e40008000808 */
.L_x_49:
[----:B------:R-:W-:Y:S05]  /*1540*/  BSYNC.RELIABLE B4 ;  /* 0x0000000000047941 */ /* 0x000fea0003800100 */
.L_x_46:
[----:B--23-5:R-:W2:Y:S02]  /*1550*/  @!P3 LDS R2, [UR8+0x8] ;  /* 0x00000808ff02b984 */ /* 0x02cea40008000800 */
[----:B--2---:R-:W-:-:S05]  /*1560*/  @!P3 LOP3.LUT R2, R2, 0x8000, RZ, 0xb8, !PT ;  /* 0x000080000202b812 */ /* 0x004fca00078eb8ff */
[----:B------:R5:W-:Y:S02]  /*1570*/  @!P3 STS [UR8+0x8], R2 ;  /* 0x00000802ff00b988 */ /* 0x000be40008000808 */
.L_x_50:
[----:B------:R-:W-:Y:S05]  /*1580*/  BSYNC.RECONVERGENT B5 ;  /* 0x0000000000057941 */ /* 0x000fea0003800200 */
.L_x_45:
[----:B------:R-:W-:Y:S05]  /*1590*/  WARPSYNC.ALL ;  /* 0x0000000000007948 */ /* 0x000fea0003800000 */
[----:B------:R-:W-:Y:S01]  /*15a0*/  NOP ;  /* 0x0000000000007918 */ /* 0x000fe20000000000 */
[----:B------:R-:W-:-:S04]  /*15b0*/  UIADD3 UR4, UPT, UPT, UR4, 0x100, URZ ;  /* 0x0000010004047890 */ /* 0x000fc8000fffe0ff */
[----:B------:R-:W-:-:S04]  /*15c0*/  UIADD3 UR20, UP0, UPT, UR4, UR20, URZ ;  /* 0x0000001404147290 */ /* 0x000fc8000ff1e0ff */
[----:B------:R-:W-:Y:S01]  /*15d0*/  ULEA.HI.X.SX32 UR21, UR4, UR21, 0x1, UP0 ;  /* 0x0000001504157291 */ /* 0x000fe200080f0eff */
[----:B------:R-:W-:Y:S11]  /*15e0*/  @P0 BRA `(.L_x_51) ;  /* 0x0000000000300947 */ /* 0x000ff60003800000 */
[----:B--23-5:R-:W2:Y:S01]  /*15f0*/  S2R R2, SR_LANEID ;  /* 0x0000000000027919 */ /* 0x02cea20000000000 */
[----:B------:R-:W-:Y:S05]  /*1600*/  WARPSYNC.ALL ;  /* 0x0000000000007948 */ /* 0x000fea0003800000 */
[----:B------:R-:W-:Y:S01]  /*1610*/  NOP ;  /* 0x0000000000007918 */ /* 0x000fe20000000000 */
[----:B--2---:R-:W-:-:S05]  /*1620*/  IMAD.SHL.U32 R4, R2, 0x4, RZ ;  /* 0x0000000402047824 */ /* 0x004fca00078e00ff */
[----:B------:R-:W2:Y:S01]  /*1630*/  LDS R5, [R4+UR8] ;  /* 0x0000000804057984 */ /* 0x000ea20008000800 */
[----:B------:R-:W-:-:S05]  /*1640*/  IADD3 R2, P1, PT, R4, UR20, RZ ;  /* 0x0000001404027c10 */ /* 0x000fca000ff3e0ff */
[----:B------:R-:W-:-:S05]  /*1650*/  IMAD.X R3, RZ, RZ, UR21, P1 ;  /* 0x00000015ff037e24 */ /* 0x000fca00088e06ff */
[----:B--2---:R2:W3:Y:S01]  /*1660*/  ATOMG.E.EXCH.STRONG.GPU PT, RZ, [R2], R5 ;  /* 0x0000000502ff73a8 */ /* 0x0044e200041ee100 */
[----:B------:R-:W-:-:S04]  /*1670*/  DEPBAR {5,4,3,2,1,0} ;  /* 0x0000003f0000791a */ /* 0x000fc80000000000 */
[----:B------:R-:W5:Y:S02]  /*1680*/  CCTL.E.C.LDCU.IV.DEEP [UR20] ;  /* 0x0000000014007540 */ /* 0x000f640009c08000 */
[----:B-----5:R2:W-:Y:S01]  /*1690*/  UTMACCTL.IV [UR20] ;  /* 0x00000000140079b9 */ /* 0x0205e20008000000 */
[----:B------:R-:W-:Y:S01]  /*16a0*/  NOP ;  /* 0x0000000000007918 */ /* 0x000fe20000000000 */
.L_x_51:
[----:B------:R-:W-:Y:S05]  /*16b0*/  @P0 BRA `(.L_x_52) ;  /* 0x00000000000c0947 */ /* 0x000fea0003800000 */
[----:B------:R0:W-:Y:S01]  /*16c0*/  UTMACMDFLUSH ;  /* 0x00000000000079b7 */ /* 0x0001e20000000000 */
[----:B------:R-:W-:Y:S05]  /*16d0*/  @P0 BRA `(.L_x_52) ;  /* 0x0000000000040947 */ /* 0x000fea0003800000 */
[----:B------:R-:W-:-:S04]  /*16e0*/  DEPBAR.LE SB0, 0x0 ;  /* 0x000080000000791a */ /* 0x000fc80000000000 */
.L_x_52:
[----:B------:R-:W-:Y:S05]  /*16f0*/  WARPSYNC.ALL ;  /* 0x0000000000007948 */ /* 0x000fea0003800000 */
[----:B------:R-:W-:Y:S01]  /*1700*/  NOP ;  /* 0x0000000000007918 */ /* 0x000fe20000000000 */
[----:B---3--:R-:W-:Y:S01]  /*1710*/  BAR.SYNC.DEFER_BLOCKING 0x0 ;  /* 0x0000000000007b1d */ /* 0x008fe20000010000 */
[----:B--2--5:R-:W-:Y:S01]  /*1720*/  SHF.R.U32.HI R2, RZ, 0x5, R0 ;  /* 0x00000005ff027819 */ /* 0x024fe20000011600 */
[----:B------:R-:W-:-:S03]  /*1730*/  USHF.L.U32 UR15, UR15, 0x7, URZ ;  /* 0x000000070f0f7899 */ /* 0x000fc600080006ff */
[----:B------:R-:W-:Y:S01]  /*1740*/  R2UR UR22, R2 ;  /* 0x00000000021672ca */ /* 0x000fe200000e0000 */
[----:B------:R-:W-:Y:S01]  /*1750*/  VOTEU.ALL UP0, P3 ;  /* 0x0000000000ff7886 */ /* 0x000fe20001800000 */
[----:B------:R-:W-:Y:S01]  /*1760*/  UMOV UR4, 0x1 ;  /* 0x0000000100047882 */ /* 0x000fe20000000000 */
[----:B------:R-:W-:Y:S01]  /*1770*/  VOTEU.ALL UP1, P3 ;  /* 0x0000000000ff7886 */ /* 0x000fe20001820000 */
[----:B------:R-:W-:Y:S02]  /*1780*/  BSSY.RECONVERGENT B5, `(.L_x_53) ;  /* 0x0000018000057945 */ /* 0x000fe40003800200 */
[----:B------:R-:W-:-:S04]  /*1790*/  @!UP0 UIADD3 UR10, UPT, UPT, -UR4, 0x100000, URZ ;  /* 0x00100000040a8890 */ /* 0x000fc8000fffe1ff */
[----:B------:R-:W-:Y:S02]  /*17a0*/  @!UP0 USHF.L.U32 UR11, UR10, 0xb, URZ ;  /* 0x0000000b0a0b8899 */ /* 0x000fe400080006ff */
[----:B------:R-:W-:Y:S02]  /*17b0*/  @!UP0 USHF.L.U32 UR10, UR10, 0x1, URZ ;  /* 0x000000010a0a8899 */ /* 0x000fe400080006ff */
[----:B------:R-:W-:-:S04]  /*17c0*/  @!UP0 UIADD3 UR4, UPT, UPT, -UR4, 0x100000, URZ ;  /* 0x0010000004048890 */ /* 0x000fc8000fffe1ff */
[----:B------:R-:W-:Y:S02]  /*17d0*/  @!UP0 USHF.L.U32 UR5, UR4, 0xb, URZ ;  /* 0x0000000b04058899 */ /* 0x000fe400080006ff */
[----:B------:R-:W-:Y:S01]  /*17e0*/  @!UP0 USHF.L.U32 UR4, UR4, 0x1, URZ ;  /* 0x0000000104048899 */ /* 0x000fe200080006ff */
[----:B------:R-:W-:Y:S01]  /*17f0*/  VOTEU.ALL UP0, P3 ;  /* 0x0000000000ff7886 */ /* 0x000fe20001800000 */
[----:B------:R-:W2:Y:S04]  /*1800*/  FENCE.VIEW.ASYNC.S ;  /* 0x00000000000073c6 */ /* 0x000ea80000000000 */
[----:B--2---:R2:W3:Y:S06]  /*1810*/  @!UP0 SYNCS.EXCH.64 URZ, [UR8+0x18000], UR10 ;  /* 0x0180000a08ff85b2 */ /* 0x0044ec0008000100 */
[----:B------:R2:W3:Y:S02]  /*1820*/  @!UP1 SYNCS.EXCH.64 URZ, [UR8+0x18020], UR4 ;  /* 0x0180200408ff95b2 */ /* 0x0004e40008000100 */
[----:B---3--:R-:W-:Y:S06]  /*1830*/  BAR.SYNC.DEFER_BLOCKING 0x0 ;  /* 0x0000000000007b1d */ /* 0x008fec0000010000 */
[----:B------:R-:W-:Y:S05]  /*1840*/  @P3 BRA `(.L_x_54) ;  /* 0x00000000002c3947 */ /* 0x000fea0003800000 */
[----:B--2---:R-:W-:Y:S02]  /*1850*/  UMOV UR4, 0x1 ;  /* 0x0000000100047882 */ /* 0x004fe40000000000 */
[----:B------:R-:W-:-:S04]  /*1860*/  UIADD3 UR10, UPT, UPT, -UR4, 0x100000, URZ ;  /* 0x00100000040a7890 */ /* 0x000fc8000fffe1ff */
[----:B------:R-:W-:Y:S02]  /*1870*/  USHF.L.U32 UR11, UR10, 0xb, URZ ;  /* 0x0000000b0a0b7899 */ /* 0x000fe400080006ff */
[----:B------:R-:W-:Y:S02]  /*1880*/  USHF.L.U32 UR10, UR10, 0x1, URZ ;  /* 0x000000010a0a7899 */ /* 0x000fe400080006ff */
[----:B------:R-:W-:-:S04]  /*1890*/  UIADD3 UR4, UPT, UPT, -UR4, 0x100000, URZ ;  /* 0x0010000004047890 */ /* 0x000fc8000fffe1ff */
[----:B------:R-:W-:Y:S02]  /*18a0*/  USHF.L.U32 UR5, UR4, 0xb, URZ ;  /* 0x0000000b04057899 */ /* 0x000fe400080006ff */
[----:B------:R-:W-:Y:S01]  /*18b0*/  USHF.L.U32 UR4, UR4, 0x1, URZ ;  /* 0x0000000104047899 */ /* 0x000fe200080006ff */
[----:B------:R-:W2:Y:S03]  /*18c0*/  FENCE.VIEW.ASYNC.S ;  /* 0x00000000000073c6 */ /* 0x000ea60000000000 */
[----:B--2---:R3:W5:Y:S08]  /*18d0*/  SYNCS.EXCH.64 URZ, [UR8+0x18008], UR10 ;  /* 0x0180080a08ff75b2 */ /* 0x0047700008000100 */
[----:B------:R3:W2:Y:S02]  /*18e0*/  SYNCS.EXCH.64 URZ, [UR8+0x18028], UR4 ;  /* 0x0180280408ff75b2 */ /* 0x0006a40008000100 */
[----:B---3--:R-:W-:Y:S01]  /*18f0*/  NOP ;  /* 0x0000000000007918 */ /* 0x008fe20000000000 */
.L_x_54:
[----:B--2---:R-:W-:Y:S05]  /*1900*/  BSYNC.RECONVERGENT B5 ;  /* 0x0000000000057941 */ /* 0x004fea0003800200 */
.L_x_53:
[----:B-----5:R-:W-:Y:S01]  /*1910*/  BAR.SYNC.DEFER_BLOCKING 0x0 ;  /* 0x0000000000007b1d */ /* 0x020fe20000010000 */
[----:B------:R-:W-:Y:S01]  /*1920*/  UIADD3 UR12, UPT, UPT, UR8, 0x18020, URZ ;  /* 0x00018020080c7890 */ /* 0x000fe2000fffe0ff */
[----:B------:R-:W-:Y:S01]  /*1930*/  ISETP.GE.AND P0, PT, R12, 0x1, PT ;  /* 0x000000010c00780c */ /* 0x000fe20003f06270 */
[----:B------:R-:W-:-:S03]  /*1940*/  USHF.L.U32 UR19, UR7, 0x7, URZ ;  /* 0x0000000707137899 */ /* 0x000fc600080006ff */
[----:B------:R-:W-:Y:S04]  /*1950*/  BSSY.RECONVERGENT B5, `(.L_x_55) ;  /* 0x000000d000057945 */ /* 0x000fe80003800200 */
[----:B------:R-:W-:Y:S05]  /*1960*/  @P3 BRA `(.L_x_56) ;  /* 0x00000000002c3947 */ /* 0x000fea0003800000 */
[----:B------:R-:W-:Y:S02]  /*1970*/  UMOV UR4, 0x1 ;  /* 0x0000000100047882 */ /* 0x000fe40000000000 */
[----:B------:R-:W-:-:S04]  /*1980*/  UIADD3 UR10, UPT, UPT, -UR4, 0x100000, URZ ;  /* 0x00100000040a7890 */ /* 0x000fc8000fffe1ff */
[----:B------:R-:W-:Y:S02]  /*1990*/  USHF.L.U32 UR11, UR10, 0xb, URZ ;  /* 0x0000000b0a0b7899 */ /* 0x000fe400080006ff */
[----:B------:R-:W-:Y:S02]  /*19a0*/  USHF.L.U32 UR10, UR10, 0x1, URZ ;  /* 0x000000010a0a7899 */ /* 0x000fe400080006ff */
[----:B------:R-:W-:-:S04]  /*19b0*/  UIADD3 UR4, UPT, UPT, -UR4, 0x100000, URZ ;  /* 0x0010000004047890 */ /* 0x000fc8000fffe1ff */
[----:B------:R-:W-:Y:S02]  /*19c0*/  USHF.L.U32 UR5, UR4, 0xb, URZ ;  /* 0x0000000b04057899 */ /* 0x000fe400080006ff */
[----:B------:R-:W-:Y:S01]  /*19d0*/  USHF.L.U32 UR4, UR4, 0x1, URZ ;  /* 0x0000000104047899 */ /* 0x000fe200080006ff */
[----:B------:R-:W2:Y:S03]  /*19e0*/  FENCE.VIEW.ASYNC.S ;  /* 0x00000000000073c6 */ /* 0x000ea60000000000 */
[----:B--2---:R2:W3:Y:S08]  /*19f0*/  SYNCS.EXCH.64 URZ, [UR8+0x18010], UR10 ;  /* 0x0180100a08ff75b2 */ /* 0x0044f00008000100 */
[----:B------:R2:W5:Y:S01]  /*1a00*/  SYNCS.EXCH.64 URZ, [UR8+0x18030], UR4 ;  /* 0x0180300408ff75b2 */ /* 0x0005620008000100 */
[----:B------:R-:W-:Y:S01]  /*1a10*/  NOP ;  /* 0x0000000000007918 */ /* 0x000fe20000000000 */
.L_x_56:
[----:B--2---:R-:W-:Y:S05]  /*1a20*/  BSYNC.RECONVERGENT B5 ;  /* 0x0000000000057941 */ /* 0x004fea0003800200 */
.L_x_55:
[----:B------:R-:W-:Y:S05]  /*1a30*/  @!P0 BRA `(.L_x_57) ;  /* 0x0000000800748947 */ /* 0x000fea0003800000 */
[----:B---3-5:R-:W-:Y:S01]  /*1a40*/  BAR.SYNC.DEFER_BLOCKING 0x0 ;  /* 0x0000000000007b1d */ /* 0x028fe20000010000 */
[----:B------:R-:W-:Y:S01]  /*1a50*/  @!P3 IMAD.MOV.U32 R2, RZ, RZ, 0x8000 ;  /* 0x00008000ff02b424 */ /* 0x000fe200078e00ff */
[----:B------:R-:W-:Y:S02]  /*1a60*/  ELECT P1, URZ, PT ;  /* 0x0000000000ff782f */ /* 0x000fe40003820000 */
[----:B------:R-:W-:Y:S02]  /*1a70*/  ELECT P0, URZ, PT ;  /* 0x0000000000ff782f */ /* 0x000fe40003800000 */
[C---:B------:R-:W-:Y:S01]  /*1a80*/  ISETP.LT.U32.AND P1, PT, R132.reuse, 0x20, P1 ;  /* 0x000000208400780c */ /* 0x040fe20000f21070 */
[----:B------:R-:W-:Y:S01]  /*1a90*/  UMOV UR11, UR19 ;  /* 0x00000013000b7c82 */ /* 0x000fe20008000000 */
[----:B------:R-:W-:Y:S01]  /*1aa0*/  ISETP.LT.U32.AND P0, PT, R132, 0x20, P0 ;  /* 0x000000208400780c */ /* 0x000fe20000701070 */
[----:B------:R-:W-:Y:S01]  /*1ab0*/  UIADD3 UR4, UPT, UPT, UR8, 0xc000, URZ ;  /* 0x0000c00008047890 */ /* 0x000fe2000fffe0ff */
[----:B------:R-:W-:-:S09]  /*1ac0*/  UMOV UR7, UR15 ;  /* 0x0000000f00077c82 */ /* 0x000fd20008000000 */
[----:B------:R-:W-:Y:S01]  /*1ad0*/  VOTEU.ANY UP0, P1 ;  /* 0x0000000000ff7886 */ /* 0x000fe20000800100 */
[----:B------:R-:W-:Y:S01]  /*1ae0*/  VOTEU.ANY UP2, P1 ;  /* 0x0000000000ff7886 */ /* 0x000fe20000840100 */
[----:B------:R-:W-:Y:S01]  /*1af0*/  VOTEU.ANY UP1, P0 ;  /* 0x0000000000ff7886 */ /* 0x000fe20000020100 */
[----:B------:R-:W-:Y:S01]  /*1b00*/  VOTEU.ANY UP3, P0 ;  /* 0x0000000000ff7886 */ /* 0x000fe20000060100 */
[----:B------:R2:W-:Y:S01]  /*1b10*/  @!P3 SYNCS.ARRIVE.TRANS64 RZ, [UR8+0x18000], R2 ;  /* 0x01800002ffffb9a7 */ /* 0x0005e20008000008 */
[----:B------:R3:W-:Y:S06]  /*1b20*/  MEMBAR.ALL.CTA ;  /* 0x0000000000007992 */ /* 0x0007ec0000008000 */
[----:B---3--:R-:W3:Y:S01]  /*1b30*/  FENCE.VIEW.ASYNC.S ;  /* 0x00000000000073c6 */ /* 0x008ee20000000000 */
[----:B------:R-:W-:Y:S01]  /*1b40*/  @UP0 UIADD3 UR9, UPT, UPT, UR8, 0x18000, URZ ;  /* 0x0001800008090890 */ /* 0x000fe2000fffe0ff */
[----:B------:R-:W-:Y:S01]  /*1b50*/  @UP0 UMOV UR10, URZ ;  /* 0x000000ff000a0c82 */ /* 0x000fe20008000000 */
[----:B------:R-:W-:Y:S01]  /*1b60*/  @UP1 UIADD3 UR5, UPT, UPT, UR8, 0x18000, URZ ;  /* 0x0001800008051890 */ /* 0x000fe2000fffe0ff */
[----:B------:R-:W-:Y:S01]  /*1b70*/  @UP1 UMOV UR6, URZ ;  /* 0x000000ff00061c82 */ /* 0x000fe20008000000 */
[----:B------:R-:W-:Y:S01]  /*1b80*/  UISETP.NE.U32.AND UP0, UPT, UR22, URZ, UPT ;  /* 0x000000ff1600728c */ /* 0x000fe2000bf05070 */
[----:B---3--:R-:W-:Y:S06]  /*1b90*/  BAR.SYNC.DEFER_BLOCKING 0x0 ;  /* 0x0000000000007b1d */ /* 0x008fec0000010000 */
[----:B------:R2:W-:Y:S02]  /*1ba0*/  @UP2 UTMALDG.2D [UR8], [UR24] ;  /* 0x00000008180025b4 */ /* 0x0005e40008008000 */
[----:B------:R-:W-:Y:S06]  /*1bb0*/  BAR.SYNC.DEFER_BLOCKING 0x0 ;  /* 0x0000000000007b1d */ /* 0x000fec0000010000 */
[----:B------:R2:W-:Y:S02]  /*1bc0*/  @UP3 UTMALDG.2D [UR4], [UR26] ;  /* 0x000000041a0035b4 */ /* 0x0005e40008008000 */
[----:B------:R-:W-:Y:S06]  /*1bd0*/  BAR.SYNC.DEFER_BLOCKING 0x0 ;  /* 0x0000000000007b1d */ /* 0x000fec0000010000 */
[----:B------:R-:W3:Y:S02]  /*1be0*/  SYNCS.PHASECHK.TRANS64.TRYWAIT P0, [UR8+0x18000], RZ ;  /* 0x018000ffff0075a7 */ /* 0x000ee40008001108 */
[----:B--23--:R-:W-:Y:S05]  /*1bf0*/  @!P0 BRA `(.L_x_58) ;  /* 0x0000001000b88947 */ /* 0x00cfea0003800000 */
.L_x_74:
[----:B------:R-:W-:Y:S05]  /*1c00*/  BRA.U UP0, `(.L_x_59) ;  /* 0x0000000100747547 */ /* 0x000fea000b800000 */
[----:B------:R-:W-:Y:S02]  /*1c10*/  USHF.R.U32.HI UR6, URZ, 0x4, UR8 ;  /* 0x00000004ff067899 */ /* 0x000fe40008011608 */
[----:B------:R-:W-:Y:S02]  /*1c20*/  USHF.R.U32.HI UR10, URZ, 0x4, UR4 ;  /* 0x00000004ff0a7899 */ /* 0x000fe40008011604 */
[----:B------:R-:W-:Y:S02]  /*1c30*/  USGXT.U32 UR6, UR6, 0xe ;  /* 0x0000000e0606789a */ /* 0x000fe40008000000 */
[----:B------:R-:W-:Y:S02]  /*1c40*/  USGXT.U32 UR10, UR10, 0xe ;  /* 0x0000000e0a0a789a */ /* 0x000fe40008000000 */
[----:B------:R-:W-:Y:S02]  /*1c50*/  UIADD3 UR34, UP0, UPT, UR6, 0x2, URZ ;  /* 0x0000000206227890 */ /* 0x000fe4000ff1e0ff */
[----:B------:R-:W-:Y:S01]  /*1c60*/  UIADD3 UR32, UP1, UPT, UR10, 0x2, URZ ;  /* 0x000000020a207890 */ /* 0x000fe2000ff3e0ff */
[----:B------:R-:W-:Y:S01]  /*1c70*/  UMOV UR4, URZ ;  /* 0x000000ff00047c82 */ /* 0x000fe20008000000 */
[----:B------:R-:W-:Y:S01]  /*1c80*/  UMOV UR5, URZ ;  /* 0x000000ff00057c82 */ /* 0x000fe20008000000 */
[----:B------:R-:W-:-:S02]  /*1c90*/  UIADD3.X UR35, UPT, UPT, UR4, 0x40004040, URZ, UP0, !UPT ;  /* 0x4000404004237890 */ /* 0x000fc400087fe4ff */
[----:B------:R-:W-:Y:S02]  /*1ca0*/  UIADD3.X UR33, UPT, UPT, UR5, 0x40004040, URZ, UP1, !UPT ;  /* 0x4000404005217890 */ /* 0x000fe40008ffe4ff */
[----:B------:R-:W-:Y:S02]  /*1cb0*/  UIADD3.64 UR4, UPT, UPT, UR34, 0x2, URZ ;  /* 0x0000000222047897 */ /* 0x000fe4000fffe0ff */
[----:B------:R-:W-:Y:S02]  /*1cc0*/  UIADD3.64 UR16, UPT, UPT, UR32, 0x2, URZ ;  /* 0x0000000220107897 */ /* 0x000fe4000fffe0ff */
[----:B------:R-:W-:Y:S02]  /*1cd0*/  UIADD3.64 UR28, UPT, UPT, UR34, 0x4, URZ ;  /* 0x00000004221c7897 */ /* 0x000fe4000fffe0ff */
[----:B------:R-:W-:Y:S01]  /*1ce0*/  UIADD3.64 UR30, UPT, UPT, UR32, 0x4, URZ ;  /* 0x00000004201e7897 */ /* 0x000fe2000fffe0ff */
[----:B------:R-:W-:Y:S01]  /*1cf0*/  UMOV UR36, 0x0 ;  /* 0x0000000000247882 */ /* 0x000fe20000000000 */
[----:B------:R-:W-:Y:S01]  /*1d00*/  UMOV UR37, 0x8200490 ;  /* 0x0820049000257882 */ /* 0x000fe20000000000 */
[----:B------:R-:W-:Y:S01]  /*1d10*/  UMOV UR7, 0x40004040 ;  /* 0x4000404000077882 */ /* 0x000fe20000000000 */
[----:B------:R-:W-:Y:S01]  /*1d20*/  UMOV UR11, 0x40004040 ;  /* 0x40004040000b7882 */ /* 0x000fe20000000000 */
[----:B------:R-:W-:Y:S01]  /*1d30*/  UMOV UR38, 0x0 ;  /* 0x0000000000267882 */ /* 0x000fe20000000000 */
[----:B------:R-:W-:Y:S01]  /*1d40*/  UMOV UR39, 0x8200490 ;  /* 0x0820049000277882 */ /* 0x000fe20000000000 */
[----:B------:R-:W-:Y:S01]  /*1d50*/  UMOV UR40, 0x0 ;  /* 0x0000000000287882 */ /* 0x000fe20000000000 */
[----:B------:R-:W-:Y:S01]  /*1d60*/  UMOV UR41, 0x8200490 ;  /* 0x0820049000297882 */ /* 0x000fe20000000000 */
[----:B------:R2:W-:Y:S01]  /*1d70*/  UTCHMMA gdesc[UR6], gdesc[UR10], tmem[UR23], tmem[UR36], idesc[UR37], !UPT ;  /* 0x00ff240a060075ea */ /* 0x0005e2000f800017 */
[----:B------:R-:W-:Y:S01]  /*1d80*/  UMOV UR42, 0x0 ;  /* 0x00000000002a7882 */ /* 0x000fe20000000000 */
[----:B------:R-:W-:Y:S01]  /*1d90*/  UMOV UR43, 0x8200490 ;  /* 0x08200490002b7882 */ /* 0x000fe20000000000 */
[----:B------:R2:W-:Y:S01]  /*1da0*/  UTCHMMA gdesc[UR34], gdesc[UR32], tmem[UR23], tmem[UR38], idesc[UR39], UPT ;  /* 0x00ff2620220075ea */ /* 0x0005e2000b800017 */
[----:B------:R2:W-:Y:S01]  /*1db0*/  UTCHMMA gdesc[UR4], gdesc[UR16], tmem[UR23], tmem[UR40], idesc[UR41], UPT ;  /* 0x00ff2810040075ea */ /* 0x0005e2000b800017 */
[----:B------:R2:W-:Y:S01]  /*1dc0*/  UTCHMMA gdesc[UR28], gdesc[UR30], tmem[UR23], tmem[UR42], idesc[UR43], UPT ;  /* 0x00ff2a1e1c0075ea */ /* 0x0005e2000b800017 */
[----:B------:R-:W-:Y:S01]  /*1dd0*/  NOP ;  /* 0x0000000000007918 */ /* 0x000fe20000000000 */
.L_x_59:
[----:B------:R-:W-:Y:S01]  /*1de0*/  ELECT P0, URZ, PT ;  /* 0x0000000000ff782f */ /* 0x000fe20003800000 */
[----:B--2---:R-:W-:Y:S01]  /*1df0*/  UMOV UR4, UR12 ;  /* 0x0000000c00047c82 */ /* 0x004fe20008000000 */
[----:B------:R-:W-:Y:S02]  /*1e00*/  UMOV UR5, URZ ;  /* 0x000000ff00057c82 */ /* 0x000fe40008000000 */
[----:B------:R-:W-:-:S13]  /*1e10*/  ISETP.LT.U32.AND P0, PT, R132, 0x20, P0 ;  /* 0x000000208400780c */ /* 0x000fda0000701070 */
[----:B------:R-:W-:Y:S01]  /*1e20*/  VOTEU.ANY UP0, P0 ;  /* 0x0000000000ff7886 */ /* 0x000fe20000000100 */
[----:B------:R-:W-:Y:S01]  /*1e30*/  VOTEU.ANY UP1, P0 ;  /* 0x0000000000ff7886 */ /* 0x000fe20000020100 */
[----:B------:R-:W-:-:S03]  /*1e40*/  ISETP.GE.U32.AND P0, PT, R12, 0x41, PT ;  /* 0x000000410c00780c */ /* 0x000fc60003f06070 */
[----:B------:R-:W-:Y:S02]  /*1e50*/  @UP0 UMOV UR4, UR4 ;  /* 0x0000000400040c82 */ /* 0x000fe40008000000 */
[----:B------:R2:W-:Y:S01]  /*1e60*/  @UP1 UTCBAR [UR4], URZ ;  /* 0x000000ff040013e9 */ /* 0x0005e200080000ff */
[----:B------:R-:W-:Y:S06]  /*1e70*/  BAR.SYNC.DEFER_BLOCKING 0x0 ;  /* 0x0000000000007b1d */ /* 0x000fec0000010000 */
[----:B------:R-:W3:Y:S02]  /*1e80*/  SYNCS.PHASECHK.TRANS64.TRYWAIT P1, [UR8+0x18020], RZ ;  /* 0x018020ffff0075a7 */ /* 0x000ee40008021108 */
[----:B--23--:R-:W-:Y:S05]  /*1e90*/  @!P1 BRA `(.L_x_60) ;  /* 0x00000010001c9947 */ /* 0x00cfea0003800000 */
.L_x_75:
[----:B------:R-:W-:Y:S01]  /*1ea0*/  UMOV UR4, URZ ;  /* 0x000000ff00047c82 */ /* 0x000fe20008000000 */
[----:B------:R-:W-:Y:S05]  /*1eb0*/  @!P0 BRA `(.L_x_57) ;  /* 0x0000000400548947 */ /* 0x000fea0003800000 */
[----:B------:R-:W2:Y:S01]  /*1ec0*/  LDCU UR29, c[0x0][0x3a0] ;  /* 0x00007400ff1d77ac */ /* 0x000ea20008000800 */
[----:B------:R-:W-:Y:S01]  /*1ed0*/  UMOV UR9, 0x1 ;  /* 0x0000000100097882 */ /* 0x000fe20000000000 */
[----:B------:R-:W-:-:S05]  /*1ee0*/  UMOV UR18, 0x40 ;  /* 0x0000004000127882 */ /* 0x000fca0000000000 */
.L_x_64:
[----:B------:R-:W-:Y:S01]  /*1ef0*/  BAR.SYNC.DEFER_BLOCKING 0x0 ;  /* 0x0000000000007b1d */ /* 0x000fe20000010000 */
[----:B------:R-:W-:Y:S01]  /*1f00*/  ULEA UR28, UR9, UR8, 0x3 ;  /* 0x00000008091c7291 */ /* 0x000fe2000f8e18ff */
[----:B------:R-:W-:Y:S01]  /*1f10*/  @!P3 IMAD.MOV.U32 R2, RZ, RZ, 0x8000 ;  /* 0x00008000ff02b424 */ /* 0x000fe200078e00ff */
[----:B------:R-:W-:Y:S01]  /*1f20*/  ELECT P1, URZ, PT ;  /* 0x0000000000ff782f */ /* 0x000fe20003820000 */
[----:B------:R-:W-:-:S03]  /*1f30*/  ULEA UR16, UR9, UR8, 0xe ;  /* 0x0000000809107291 */ /* 0x000fc6000f8e70ff */
[----:B------:R-:W-:Y:S02]  /*1f40*/  ISETP.LT.U32.AND P1, PT, R132, 0x20, P1 ;  /* 0x000000208400780c */ /* 0x000fe40000f21070 */
[----:B------:R-:W-:Y:S01]  /*1f50*/  ELECT P0, URZ, PT ;  /* 0x0000000000ff782f */ /* 0x000fe20003800000 */
[----:B------:R-:W-:-:S03]  /*1f60*/  UIADD3 UR12, UPT, UPT, UR16, 0xc000, URZ ;  /* 0x0000c000100c7890 */ /* 0x000fc6000fffe0ff */
[----:B------:R-:W-:Y:S01]  /*1f70*/  ISETP.LT.U32.AND P0, PT, R132, 0x20, P0 ;  /* 0x000000208400780c */ /* 0x000fe20000701070 */
[----:B------:R-:W-:Y:S01]  /*1f80*/  UMOV UR14, UR18 ;  /* 0x00000012000e7c82 */ /* 0x000fe20008000000 */
[----:B------:R-:W-:-:S05]  /*1f90*/  USHF.L.U32 UR5, UR4, 0x1f, URZ ;  /* 0x0000001f04057899 */ /* 0x000fca00080006ff */
[----:B------:R-:W-:Y:S01]  /*1fa0*/  VOTEU.ANY UP0, P1 ;  /* 0x0000000000ff7886 */ /* 0x000fe20000800100 */
[----:B------:R3:W-:Y:S01]  /*1fb0*/  @!P3 SYNCS.ARRIVE.TRANS64 RZ, [UR28+0x18000], R2 ;  /* 0x01800002ffffb9a7 */ /* 0x0007e2000800001c */
[----:B------:R5:W-:Y:S06]  /*1fc0*/  MEMBAR.ALL.CTA ;  /* 0x0000000000007992 */ /* 0x000bec0000008000 */
[----:B-----5:R-:W5:Y:S01]  /*1fd0*/  FENCE.VIEW.ASYNC.S ;  /* 0x00000000000073c6 */ /* 0x020f620000000000 */
[----:B------:R-:W-:Y:S01]  /*1fe0*/  @UP0 UIADD3 UR17, UPT, UPT, UR28, 0x18000, URZ ;  /* 0x000180001c110890 */ /* 0x000fe2000fffe0ff */
[----:B-----5:R-:W-:Y:S01]  /*1ff0*/  VOTEU.ANY UP0, P1 ;  /* 0x0000000000ff7886 */ /* 0x020fe20000800100 */
[----:B------:R-:W-:Y:S01]  /*2000*/  VOTEU.ANY UP1, P0 ;  /* 0x0000000000ff7886 */ /* 0x000fe20000020100 */
[----:B---3--:R-:W-:-:S04]  /*2010*/  IMAD.U32 R2, RZ, RZ, UR5 ;  /* 0x00000005ff027e24 */ /* 0x008fc8000f8e00ff */
[----:B------:R-:W-:Y:S01]  /*2020*/  @UP1 UIADD3 UR13, UPT, UPT, UR28, 0x18000, URZ ;  /* 0x000180001c0d1890 */ /* 0x000fe2000fffe0ff */
[----:B------:R-:W-:Y:S01]  /*2030*/  VOTEU.ANY UP1, P0 ;  /* 0x0000000000ff7886 */ /* 0x000fe20000020100 */
[----:B------:R-:W-:Y:S06]  /*2040*/  BAR.SYNC.DEFER_BLOCKING 0x0 ;  /* 0x0000000000007b1d */ /* 0x000fec0000010000 */
[----:B------:R3:W-:Y:S01]  /*2050*/  @UP0 UTMALDG.2D [UR16], [UR24] ;  /* 0x00000010180005b4 */ /* 0x0007e20008008000 */
[----:B------:R-:W-:Y:S01]  /*2060*/  UISETP.NE.U32.AND UP0, UPT, UR22, URZ, UPT ;  /* 0x000000ff1600728c */ /* 0x000fe2000bf05070 */
[----:B------:R-:W-:Y:S06]  /*2070*/  BAR.SYNC.DEFER_BLOCKING 0x0 ;  /* 0x0000000000007b1d */ /* 0x000fec0000010000 */
[----:B------:R3:W-:Y:S02]  /*2080*/  @UP1 UTMALDG.2D [UR12], [UR26] ;  /* 0x0000000c1a0015b4 */ /* 0x0007e40008008000 */
[----:B------:R-:W-:Y:S06]  /*2090*/  BAR.SYNC.DEFER_BLOCKING 0x0 ;  /* 0x0000000000007b1d */ /* 0x000fec0000010000 */
[----:B------:R-:W5:Y:S02]  /*20a0*/  SYNCS.PHASECHK.TRANS64.TRYWAIT P0, [UR28+0x18000], R2 ;  /* 0x01800002ff0075a7 */ /* 0x000f64000800111c */
[----:B---3-5:R-:W-:Y:S05]  /*20b0*/  @!P0 BRA `(.L_x_61) ;  /* 0x0000000c00a08947 */ /* 0x028fea0003800000 */
.L_x_76:
        /* <DEDUP_REMOVED lines=11> */
[----:B------:R-:W-:Y:S02]  /*2170*/  UIADD3 UR6, UP0, UPT, UR16, 0x2, URZ ;  /* 0x0000000210067890 */ /* 0x000fe4000ff1e0ff */
[----:B------:R-:W-:Y:S02]  /*2180*/  UIADD3 UR32, UP1, UPT, UR30, 0x2, URZ ;  /* 0x000000021e207890 */ /* 0x000fe4000ff3e0ff */
[----:B------:R-:W-:Y:S02]  /*2190*/  UIADD3 UR34, UP2, UPT, UR16, 0x4, URZ ;  /* 0x0000000410227890 */ /* 0x000fe4000ff5e0ff */
[----:B------:R-:W-:Y:S02]  /*21a0*/  UIADD3 UR36, UP3, UPT, UR30, 0x4, URZ ;  /* 0x000000041e247890 */ /* 0x000fe4000ff7e0ff */
[----:B------:R-:W-:-:S02]  /*21b0*/  UIADD3.X UR7, UPT, UPT, UR17, URZ, URZ, UP0, !UPT ;  /* 0x000000ff11077290 */ /* 0x000fc400087fe4ff */
[----:B------:R-:W-:Y:S02]  /*21c0*/  UIADD3.X UR33, UPT, UPT, UR31, URZ, URZ, UP1, !UPT ;  /* 0x000000ff1f217290 */ /* 0x000fe40008ffe4ff */
[----:B------:R-:W-:Y:S02]  /*21d0*/  UIADD3.X UR35, UPT, UPT, UR17, URZ, URZ, UP2, !UPT ;  /* 0x000000ff11237290 */ /* 0x000fe400097fe4ff */
[----:B------:R-:W-:Y:S01]  /*21e0*/  UIADD3.X UR37, UPT, UPT, UR31, URZ, URZ, UP3, !UPT ;  /* 0x000000ff1f257290 */ /* 0x000fe20009ffe4ff */
        /* <DEDUP_REMOVED lines=8> */
[----:B------:R3:W-:Y:S01]  /*2270*/  UTCHMMA gdesc[UR10], gdesc[UR12], tmem[UR23], tmem[UR38], idesc[UR39], UPT ;  /* 0x00ff260c0a0075ea */ /* 0x0007e2000b800017 */
[----:B------:R-:W-:Y:S01]  /*2280*/  UMOV UR44, 0x0 ;  /* 0x00000000002c7882 */ /* 0x000fe20000000000 */
[----:B------:R-:W-:Y:S01]  /*2290*/  UMOV UR45, 0x8200490 ;  /* 0x08200490002d7882 */ /* 0x000fe20000000000 */
[----:B------:R3:W-:Y:S01]  /*22a0*/  UTCHMMA gdesc[UR16], gdesc[UR30], tmem[UR23], tmem[UR40], idesc[UR41], UPT ;  /* 0x00ff281e100075ea */ /* 0x0007e2000b800017 */
[----:B------:R3:W-:Y:S01]  /*22b0*/  UTCHMMA gdesc[UR6], gdesc[UR32], tmem[UR23], tmem[UR42], idesc[UR43], UPT ;  /* 0x00ff2a20060075ea */ /* 0x0007e2000b800017 */
[----:B------:R3:W-:Y:S01]  /*22c0*/  UTCHMMA gdesc[UR34], gdesc[UR36], tmem[UR23], tmem[UR44], idesc[UR45], UPT ;  /* 0x00ff2c24220075ea */ /* 0x0007e2000b800017 */
[----:B------:R-:W-:Y:S01]  /*22d0*/  NOP ;  /* 0x0000000000007918 */ /* 0x000fe20000000000 */
.L_x_62:
[----:B------:R-:W-:Y:S01]  /*22e0*/  ELECT P0, URZ, PT ;  /* 0x0000000000ff782f */ /* 0x000fe20003800000 */
[----:B---3--:R-:W-:-:S03]  /*22f0*/  UIADD3 UR6, UPT, UPT, UR28, 0x18020, URZ ;  /* 0x000180201c067890 */ /* 0x008fc6000fffe0ff */
[----:B------:R-:W-:Y:S01]  /*2300*/  ISETP.LT.U32.AND P0, PT, R132, 0x20, P0 ;  /* 0x000000208400780c */ /* 0x000fe20000701070 */
[----:B------:R-:W-:-:S12]  /*2310*/  UMOV UR7, URZ ;  /* 0x000000ff00077c82 */ /* 0x000fd80008000000 */
[----:B------:R-:W-:Y:S01]  /*2320*/  VOTEU.ANY UP0, P0 ;  /* 0x0000000000ff7886 */ /* 0x000fe20000000100 */
[----:B------:R-:W-:-:S04]  /*2330*/  VOTEU.ANY UP1, P0 ;  /* 0x0000000000ff7886 */ /* 0x000fc80000020100 */
[----:B------:R-:W-:Y:S02]  /*2340*/  @UP0 UMOV UR6, UR6 ;  /* 0x0000000600060c82 */ /* 0x000fe40008000000 */
[----:B------:R3:W-:Y:S01]  /*2350*/  @UP1 UTCBAR [UR6], URZ ;  /* 0x000000ff060013e9 */ /* 0x0007e200080000ff */
[----:B------:R-:W-:Y:S06]  /*2360*/  BAR.SYNC.DEFER_BLOCKING 0x0 ;  /* 0x0000000000007b1d */ /* 0x000fec0000010000 */
[----:B------:R-:W5:Y:S02]  /*2370*/  SYNCS.PHASECHK.TRANS64.TRYWAIT P0, [UR28+0x18020], R2 ;  /* 0x01802002ff0075a7 */ /* 0x000f64000800111c */
[----:B---3-5:R-:W-:Y:S05]  /*2380*/  @!P0 BRA `(.L_x_63) ;  /* 0x0000000800f88947 */ /* 0x028fea0003800000 */
.L_x_77:
[----:B------:R-:W-:Y:S02]  /*2390*/  UIADD3 UR9, UPT, UPT, UR9, 0x1, URZ ;  /* 0x0000000109097890 */ /* 0x000fe4000fffe0ff */
[----:B------:R-:W-:Y:S02]  /*23a0*/  UIADD3 UR18, UPT, UPT, UR18, 0x40, URZ ;  /* 0x0000004012127890 */ /* 0x000fe4000fffe0ff */
[----:B------:R-:W-:-:S04]  /*23b0*/  UISETP.NE.U32.AND UP0, UPT, UR9, 0x3, UPT ;  /* 0x000000030900788c */ /* 0x000fc8000bf05070 */
[----:B------:R-:W-:Y:S02]  /*23c0*/  USEL UR5, URZ, 0x1, UP0 ;  /* 0x00000001ff057887 */ /* 0x000fe40008000000 */
[----:B------:R-:W-:Y:S02]  /*23d0*/  USEL UR9, UR9, URZ, UP0 ;  /* 0x000000ff09097287 */ /* 0x000fe40008000000 */
[----:B--2---:R-:W-:Y:S02]  /*23e0*/  UISETP.GE.AND UP0, UPT, UR18, UR29, UPT ;  /* 0x0000001d1200728c */ /* 0x004fe4000bf06270 */
[----:B------:R-:W-:-:S07]  /*23f0*/  ULOP3.LUT UR4, UR4, UR5, URZ, 0x3c, !UPT ;  /* 0x0000000504047292 */ /* 0x000fce000f8e3cff */
[----:B------:R-:W-:Y:S05]  /*2400*/  BRA.U !UP0, `(.L_x_64) ;  /* 0xfffffff908b87547 */ /* 0x000fea000b83ffff */
.L_x_57:
[----:B---3-5:R-:W-:Y:S06]  /*2410*/  BAR.SYNC.DEFER_BLOCKING 0x0 ;  /* 0x0000000000007b1d */ /* 0x028fec0000010000 */
[----:B------:R-:W-:Y:S04]  /*2420*/  BSSY.RECONVERGENT B5, `(.L_x_65) ;  /* 0x0000004000057945 */ /* 0x000fe80003800200 */
[----:B------:R-:W-:Y:S05]  /*2430*/  @P3 BRA `(.L_x_66) ;  /* 0x0000000000083947 */ /* 0x000fea0003800000 */
[----:B------:R-:W2:Y:S02]  /*2440*/  SYNCS.CCTL.IV [UR8+0x18000] ;  /* 0x01800000ff0079b1 */ /* 0x000ea40008000008 */
[----:B--2---:R-:W2:Y:S02]  /*2450*/  SYNCS.CCTL.IV [UR8+0x18020] ;  /* 0x01802000ff0079b1 */ /* 0x004ea40008000008 */
.L_x_66:
[----:B------:R-:W-:Y:S05]  /*2460*/  BSYNC.RECONVERGENT B5 ;  /* 0x0000000000057941 */ /* 0x000fea0003800200 */
.L_x_65:
[----:B--2---:R-:W-:Y:S06]  /*2470*/  BAR.SYNC.DEFER_BLOCKING 0x0 ;  /* 0x0000000000007b1d */ /* 0x004fec0000010000 */
[----:B------:R-:W-:Y:S04]  /*2480*/  BSSY.RECONVERGENT B5, `(.L_x_67) ;  /* 0x0000004000057945 */ /* 0x000fe80003800200 */
[----:B------:R-:W-:Y:S05]  /*2490*/  @P3 BRA `(.L_x_68) ;  /* 0x0000000000083947 */ /* 0x000fea0003800000 */
[----:B------:R-:W2:Y:S02]  /*24a0*/  SYNCS.CCTL.IV [UR8+0x18008] ;  /* 0x01800800ff0079b1 */ /* 0x000ea40008000008 */
[----:B--2---:R-:W2:Y:S02]  /*24b0*/  SYNCS.CCTL.IV [UR8+0x18028] ;  /* 0x01802800ff0079b1 */ /* 0x004ea40008000008 */
.L_x_68:
[----:B------:R-:W-:Y:S05]  /*24c0*/  BSYNC.RECONVERGENT B5 ;  /* 0x0000000000057941 */ /* 0x000fea0003800200 */
.L_x_67:
[----:B--2---:R-:W-:Y:S06]  /*24d0*/  BAR.SYNC.DEFER_BLOCKING 0x0 ;  /* 0x0000000000007b1d */ /* 0x004fec0000010000 */
[----:B------:R-:W-:Y:S04]  /*24e0*/  BSSY.RECONVERGENT B5, `(.L_x_69) ;  /* 0x0000004000057945 */ /* 0x000fe80003800200 */
[----:B------:R-:W-:Y:S05]  /*24f0*/  @P3 BRA `(.L_x_70) ;  /* 0x0000000000083947 */ /* 0x000fea0003800000 */
[----:B------:R-:W2:Y:S02]  /*2500*/  SYNCS.CCTL.IV [UR8+0x18010] ;  /* 0x01801000ff0079b1 */ /* 0x000ea40008000008 */
[----:B--2---:R-:W2:Y:S02]  /*2510*/  SYNCS.CCTL.IV [UR8+0x18030] ;  /* 0x01803000ff0079b1 */ /* 0x004ea40008000008 */
.L_x_70:
[----:B------:R-:W-:Y:S05]  /*2520*/  BSYNC.RECONVERGENT B5 ;  /* 0x0000000000057941 */ /* 0x000fea0003800200 */
.L_x_69:
[----:B------:R-:W-:Y:S01]  /*2530*/  USHF.L.U32 UR4, UR22, 0x15, URZ ;  /* 0x0000001516047899 */ /* 0x000fe200080006ff */
[C---:B------:R-:W-:Y:S01]  /*2540*/  IMAD.SHL.U32 R2, R0.reuse, 0x80, RZ ;  /* 0x0000008000027824 */ /* 0x040fe200078e00ff */
[----:B------:R-:W-:Y:S01]  /*2550*/  ELECT P0, URZ, PT ;  /* 0x0000000000ff782f */ /* 0x000fe20003800000 */
[----:B------:R-:W-:Y:S01]  /*2560*/  IMAD.SHL.U32 R3, R0, 0x10, RZ ;  /* 0x0000001000037824 */ /* 0x000fe200078e00ff */
[----:B------:R-:W-:Y:S02]  /*2570*/  ULOP3.LUT UR4, UR4, 0x600000, URZ, 0xc0, !UPT ;  /* 0x0060000004047892 */ /* 0x000fe4000f8ec0ff */
[----:B------:R-:W-:Y:S01]  /*2580*/  LOP3.LUT R0, R2, 0x3f80, RZ, 0xc0, !PT ;  /* 0x00003f8002007812 */ /* 0x000fe200078ec0ff */
[----:B------:R-:W-:Y:S01]  /*2590*/  ULOP3.LUT UR22, UR22, 0x1, URZ, 0xc0, !UPT ;  /* 0x0000000116167892 */ /* 0x000fe2000f8ec0ff */
[----:B------:R-:W-:Y:S01]  /*25a0*/  ISETP.LT.U32.AND P0, PT, R132, 0x40, P0 ;  /* 0x000000408400780c */ /* 0x000fe20000701070 */
[----:B------:R-:W-:Y:S01]  /*25b0*/  UIADD3 UR4, UPT, UPT, UR23, UR4, URZ ;  /* 0x0000000417047290 */ /* 0x000fe2000fffe0ff */
[----:B------:R-:W-:Y:S01]  /*25c0*/  LOP3.LUT R0, R0, 0x70, R3, 0xf8, !PT ;  /* 0x0000007000007812 */ /* 0x000fe200078ef803 */
[----:B------:R-:W-:Y:S01]  /*25d0*/  ULEA UR5, UR22, UR15, 0x6 ;  /* 0x0000000f16057291 */ /* 0x000fe2000f8e30ff */
[----:B------:R-:W-:-:S02]  /*25e0*/  UMOV UR6, UR19 ;  /* 0x0000001300067c82 */ /* 0x000fc40008000000 */
[C---:B------:R-:W-:Y:S02]  /*25f0*/  LOP3.LUT R2, R0.reuse, 0x10, RZ, 0x3c, !PT ;  /* 0x0000001000027812 */ /* 0x040fe400078e3cff */
[----:B------:R-:W-:Y:S02]  /*2600*/  LOP3.LUT R3, R0, 0x20, RZ, 0x3c, !PT ;  /* 0x0000002000037812 */ /* 0x000fe400078e3cff */
[----:B----4-:R-:W3:Y:S01]  /*2610*/  LDTM.x128 R4, tmem[UR4] ;  /* 0x00000004000479ee */ /* 0x010ee200083c0000 */
[----:B------:R-:W-:Y:S01]  /*2620*/  NOP ;  /* 0x0000000000007918 */ /* 0x000fe20000000000 */
[----:B------:R-:W-:Y:S01]  /*2630*/  ULEA UR4, UR22, UR8, 0xe ;  /* 0x0000000816047291 */ /* 0x000fe2000f8e70ff */
[----:B---3--:R-:W-:Y:S01]  /*2640*/  VOTEU.ANY UP1, P0 ;  /* 0x0000000000ff7886 */ /* 0x008fe20000020100 */
[----:B------:R-:W-:Y:S01]  /*2650*/  VOTEU.ANY UP0, P0 ;  /* 0x0000000000ff7886 */ /* 0x000fe20000000100 */
[----:B------:R-:W-:Y:S02]  /*2660*/  F2FP.BF16.F32.PACK_AB R4, R5, R4 ;  /* 0x000000040504723e */ /* 0x000fe400000010ff */
[----:B------:R-:W-:-:S02]  /*2670*/  F2FP.BF16.F32.PACK_AB R68, R69, R68 ;  /* 0x000000444544723e */ /* 0x000fc400000010ff */
[----:B------:R-:W-:Y:S02]  /*2680*/  F2FP.BF16.F32.PACK_AB R5, R7, R6 ;  /* 0x000000060705723e */ /* 0x000fe400000010ff */
[----:B------:R-:W-:Y:S02]  /*2690*/  F2FP.BF16.F32.PACK_AB R12, R13, R12 ;  /* 0x0000000c0d0c723e */ /* 0x000fe400000010ff */
[----:B------:R-:W-:Y:S02]  /*26a0*/  F2FP.BF16.F32.PACK_AB R69, R71, R70 ;  /* 0x000000464745723e */ /* 0x000fe400000010ff */
[----:B------:R-:W-:Y:S02]  /*26b0*/  F2FP.BF16.F32.PACK_AB R76, R77, R76 ;  /* 0x0000004c4d4c723e */ /* 0x000fe400000010ff */
[----:B------:R-:W-:Y:S02]  /*26c0*/  F2FP.BF16.F32.PACK_AB R6, R9, R8 ;  /* 0x000000080906723e */ /* 0x000fe400000010ff */
[----:B------:R-:W-:-:S02]  /*26d0*/  F2FP.BF16.F32.PACK_AB R7, R11, R10 ;  /* 0x0000000a0b07723e */ /* 0x000fc400000010ff */
[----:B------:R-:W-:Y:S02]  /*26e0*/  F2FP.BF16.F32.PACK_AB R13, R15, R14 ;  /* 0x0000000e0f0d723e */ /* 0x000fe400000010ff */
[----:B------:R-:W-:Y:S01]  /*26f0*/  F2FP.BF16.F32.PACK_AB R20, R21, R20 ;  /* 0x000000141514723e */ /* 0x000fe200000010ff */
[----:B--2---:R2:W-:Y:S01]  /*2700*/  STS.128 [R0+UR8], R4 ;  /* 0x0000000400007988 */ /* 0x0045e20008000c08 */
[----:B------:R-:W-:Y:S02]  /*2710*/  F2FP.BF16.F32.PACK_AB R70, R73, R72 ;  /* 0x000000484946723e */ /* 0x000fe400000010ff */
[----:B------:R-:W-:Y:S02]  /*2720*/  F2FP.BF16.F32.PACK_AB R71, R75, R74 ;  /* 0x0000004a4b47723e */ /* 0x000fe400000010ff */
[----:B------:R-:W-:Y:S02]  /*2730*/  F2FP.BF16.F32.PACK_AB R77, R79, R78 ;  /* 0x0000004e4f4d723e */ /* 0x000fe400000010ff */
[----:B------:R-:W-:Y:S01]  /*2740*/  F2FP.BF16.F32.PACK_AB R84, R85, R84 ;  /* 0x000000545554723e */ /* 0x000fe200000010ff */
[----:B------:R3:W-:Y:S01]  /*2750*/  STS.128 [R0+UR8+0x4000], R68 ;  /* 0x0040004400007988 */ /* 0x0007e20008000c08 */
[----:B------:R-:W-:-:S02]  /*2760*/  F2FP.BF16.F32.PACK_AB R14, R17, R16 ;  /* 0x00000010110e723e */ /* 0x000fc400000010ff */
[----:B------:R-:W-:Y:S02]  /*2770*/  F2FP.BF16.F32.PACK_AB R15, R19, R18 ;  /* 0x00000012130f723e */ /* 0x000fe400000010ff */
[----:B------:R-:W-:Y:S02]  /*2780*/  F2FP.BF16.F32.PACK_AB R21, R23, R22 ;  /* 0x000000161715723e */ /* 0x000fe400000010ff */
[----:B------:R-:W-:Y:S01]  /*2790*/  F2FP.BF16.F32.PACK_AB R28, R29, R28 ;  /* 0x0000001c1d1c723e */ /* 0x000fe200000010ff */
[----:B------:R4:W-:Y:S01]  /*27a0*/  STS.128 [R2+UR8], R12 ;  /* 0x0000000c02007988 */ /* 0x0009e20008000c08 */
[----:B------:R-:W-:Y:S02]  /*27b0*/  F2FP.BF16.F32.PACK_AB R78, R81, R80 ;  /* 0x00000050514e723e */ /* 0x000fe400000010ff */
[----:B------:R-:W-:Y:S02]  /*27c0*/  F2FP.BF16.F32.PACK_AB R79, R83, R82 ;  /* 0x00000052534f723e */ /* 0x000fe400000010ff */
[----:B------:R-:W-:-:S02]  /*27d0*/  F2FP.BF16.F32.PACK_AB R85, R87, R86 ;  /* 0x000000565755723e */ /* 0x000fc400000010ff */
[----:B------:R-:W-:Y:S01]  /*27e0*/  F2FP.BF16.F32.PACK_AB R92, R93, R92 ;  /* 0x0000005c5d5c723e */ /* 0x000fe200000010ff */
[----:B------:R4:W-:Y:S01]  /*27f0*/  STS.128 [R2+UR8+0x4000], R76 ;  /* 0x0040004c02007988 */ /* 0x0009e20008000c08 */
[----:B------:R-:W-:Y:S02]  /*2800*/  F2FP.BF16.F32.PACK_AB R22, R25, R24 ;  /* 0x000000181916723e */ /* 0x000fe400000010ff */
[----:B------:R-:W-:Y:S02]  /*2810*/  F2FP.BF16.F32.PACK_AB R23, R27, R26 ;  /* 0x0000001a1b17723e */ /* 0x000fe400000010ff */
[----:B------:R-:W-:Y:S02]  /*2820*/  F2FP.BF16.F32.PACK_AB R29, R31, R30 ;  /* 0x0000001e1f1d723e */ /* 0x000fe400000010ff */
[----:B------:R-:W-:Y:S01]  /*2830*/  F2FP.BF16.F32.PACK_AB R36, R37, R36 ;  /* 0x000000242524723e */ /* 0x000fe200000010ff */
[----:B------:R4:W-:Y:S01]  /*2840*/  STS.128 [R3+UR8], R20 ;  /* 0x0000001403007988 */ /* 0x0009e20008000c08 */
[----:B------:R-:W-:-:S02]  /*2850*/  F2FP.BF16.F32.PACK_AB R86, R89, R88 ;  /* 0x000000585956723e */ /* 0x000fc400000010ff */
[----:B------:R-:W-:Y:S02]  /*2860*/  F2FP.BF16.F32.PACK_AB R87, R91, R90 ;  /* 0x0000005a5b57723e */ /* 0x000fe400000010ff */
[----:B------:R-:W-:Y:S02]  /*2870*/  F2FP.BF16.F32.PACK_AB R93, R95, R94 ;  /* 0x0000005e5f5d723e */ /* 0x000fe400000010ff */
[----:B------:R-:W-:Y:S01]  /*2880*/  F2FP.BF16.F32.PACK_AB R100, R101, R100 ;  /* 0x000000646564723e */ /* 0x000fe200000010ff */
[----:B------:R4:W-:Y:S01]  /*2890*/  STS.128 [R3+UR8+0x4000], R84 ;  /* 0x0040005403007988 */ /* 0x0009e20008000c08 */
[----:B------:R-:W-:Y:S02]  /*28a0*/  F2FP.BF16.F32.PACK_AB R30, R33, R32 ;  /* 0x00000020211e723e */ /* 0x000fe400000010ff */
[----:B------:R-:W-:Y:S02]  /*28b0*/  F2FP.BF16.F32.PACK_AB R31, R35, R34 ;  /* 0x00000022231f723e */ /* 0x000fe400000010ff */
[----:B------:R-:W-:-:S02]  /*28c0*/  F2FP.BF16.F32.PACK_AB R37, R39, R38 ;  /* 0x000000262725723e */ /* 0x000fc400000010ff */
[----:B------:R-:W-:Y:S02]  /*28d0*/  F2FP.BF16.F32.PACK_AB R44, R45, R44 ;  /* 0x0000002c2d2c723e */ /* 0x000fe400000010ff */
[----:B------:R-:W-:Y:S02]  /*28e0*/  F2FP.BF16.F32.PACK_AB R94, R97, R96 ;  /* 0x00000060615e723e */ /* 0x000fe400000010ff */
[----:B------:R-:W-:Y:S02]  /*28f0*/  F2FP.BF16.F32.PACK_AB R95, R99, R98 ;  /* 0x00000062635f723e */ /* 0x000fe400000010ff */
[----:B------:R-:W-:Y:S02]  /*2900*/  F2FP.BF16.F32.PACK_AB R101, R103, R102 ;  /* 0x000000666765723e */ /* 0x000fe400000010ff */
[----:B------:R-:W-:Y:S02]  /*2910*/  F2FP.BF16.F32.PACK_AB R108, R109, R108 ;  /* 0x0000006c6d6c723e */ /* 0x000fe400000010ff */
[----:B------:R-:W-:-:S02]  /*2920*/  LOP3.LUT R8, R0, 0x30, RZ, 0x3c, !PT ;  /* 0x0000003000087812 */ /* 0x000fc400078e3cff */
[----:B------:R-:W-:Y:S02]  /*2930*/  F2FP.BF16.F32.PACK_AB R38, R41, R40 ;  /* 0x000000282926723e */ /* 0x000fe400000010ff */
[----:B------:R-:W-:Y:S01]  /*2940*/  F2FP.BF16.F32.PACK_AB R39, R43, R42 ;  /* 0x0000002a2b27723e */ /* 0x000fe200000010ff */
[----:B------:R4:W-:Y:S01]  /*2950*/  STS.128 [R8+UR8], R28 ;  /* 0x0000001c08007988 */ /* 0x0009e20008000c08 */
[----:B------:R-:W-:Y:S02]  /*2960*/  F2FP.BF16.F32.PACK_AB R45, R47, R46 ;  /* 0x0000002e2f2d723e */ /* 0x000fe400000010ff */
[----:B------:R-:W-:Y:S01]  /*2970*/  F2FP.BF16.F32.PACK_AB R52, R53, R52 ;  /* 0x000000343534723e */ /* 0x000fe200000010ff */
[----:B------:R4:W-:Y:S01]  /*2980*/  STS.128 [R8+UR8+0x4000], R92 ;  /* 0x0040005c08007988 */ /* 0x0009e20008000c08 */
[----:B------:R-:W-:Y:S02]  /*2990*/  F2FP.BF16.F32.PACK_AB R102, R105, R104 ;  /* 0x000000686966723e */ /* 0x000fe400000010ff */
[----:B------:R-:W-:-:S02]  /*29a0*/  F2FP.BF16.F32.PACK_AB R103, R107, R106 ;  /* 0x0000006a6b67723e */ /* 0x000fc400000010ff */
[----:B------:R-:W-:Y:S02]  /*29b0*/  F2FP.BF16.F32.PACK_AB R109, R111, R110 ;  /* 0x0000006e6f6d723e */ /* 0x000fe400000010ff */
[----:B------:R-:W-:Y:S02]  /*29c0*/  F2FP.BF16.F32.PACK_AB R116, R117, R116 ;  /* 0x000000747574723e */ /* 0x000fe400000010ff */
[----:B------:R-:W-:Y:S02]  /*29d0*/  LOP3.LUT R9, R0, 0x40, RZ, 0x3c, !PT ;  /* 0x0000004000097812 */ /* 0x000fe400078e3cff */
[----:B------:R-:W-:Y:S02]  /*29e0*/  F2FP.BF16.F32.PACK_AB R46, R49, R48 ;  /* 0x00000030312e723e */ /* 0x000fe400000010ff */
[----:B------:R-:W-:Y:S01]  /*29f0*/  F2FP.BF16.F32.PACK_AB R47, R51, R50 ;  /* 0x00000032332f723e */ /* 0x000fe200000010ff */
[----:B------:R4:W-:Y:S01]  /*2a00*/  STS.128 [R9+UR8], R36 ;  /* 0x0000002409007988 */ /* 0x0009e20008000c08 */
[----:B------:R-:W-:-:S02]  /*2a10*/  F2FP.BF16.F32.PACK_AB R53, R55, R54 ;  /* 0x000000363735723e */ /* 0x000fc400000010ff */
[----:B------:R-:W-:Y:S01]  /*2a20*/  F2FP.BF16.F32.PACK_AB R60, R61, R60 ;  /* 0x0000003c3d3c723e */ /* 0x000fe200000010ff */
[----:B------:R4:W-:Y:S01]  /*2a30*/  STS.128 [R9+UR8+0x4000], R100 ;  /* 0x0040006409007988 */ /* 0x0009e20008000c08 */
        /* <DEDUP_REMOVED lines=13> */
[C---:B--2---:R-:W-:Y:S02]  /*2b10*/  LOP3.LUT R4, R0.reuse, 0x60, RZ, 0x3c, !PT ;  /* 0x0000006000047812 */ /* 0x044fe400078e3cff */
[----:B------:R-:W-:Y:S02]  /*2b20*/  F2FP.BF16.F32.PACK_AB R62, R65, R64 ;  /* 0x00000040413e723e */ /* 0x000fe400000010ff */
[----:B------:R-:W-:Y:S01]  /*2b30*/  F2FP.BF16.F32.PACK_AB R63, R67, R66 ;  /* 0x00000042433f723e */ /* 0x000fe200000010ff */
[----:B------:R4:W-:Y:S01]  /*2b40*/  STS.128 [R4+UR8], R52 ;  /* 0x0000003404007988 */ /* 0x0009e20008000c08 */
[----:B------:R-:W-:Y:S02]  /*2b50*/  F2FP.BF16.F32.PACK_AB R126, R129, R128 ;  /* 0x00000080817e723e */ /* 0x000fe400000010ff */
[----:B------:R-:W-:Y:S01]  /*2b60*/  F2FP.BF16.F32.PACK_AB R127, R131, R130 ;  /* 0x00000082837f723e */ /* 0x000fe200000010ff */
[----:B------:R4:W-:Y:S01]  /*2b70*/  STS.128 [R4+UR8+0x4000], R116 ;  /* 0x0040007404007988 */ /* 0x0009e20008000c08 */
[----:B---3--:R-:W-:-:S05]  /*2b80*/  LOP3.LUT R0, R0, 0x70, RZ, 0x3c, !PT ;  /* 0x0000007000007812 */ /* 0x008fca00078e3cff */
[----:B------:R4:W-:Y:S04]  /*2b90*/  STS.128 [R0+UR8], R60 ;  /* 0x0000003c00007988 */ /* 0x0009e80008000c08 */
[----:B------:R4:W-:Y:S01]  /*2ba0*/  STS.128 [R0+UR8+0x4000], R124 ;  /* 0x0040007c00007988 */ /* 0x0009e20008000c08 */
[----:B------:R2:W-:Y:S06]  /*2bb0*/  MEMBAR.ALL.CTA ;  /* 0x0000000000007992 */ /* 0x0005ec0000008000 */
[----:B--2---:R-:W2:Y:S02]  /*2bc0*/  FENCE.VIEW.ASYNC.S ;  /* 0x00000000000073c6 */ /* 0x004ea40000000000 */
[----:B--2---:R-:W-:Y:S06]  /*2bd0*/  BAR.SYNC.DEFER_BLOCKING 0x0 ;  /* 0x0000000000007b1d */ /* 0x004fec0000010000 */
[----:B------:R4:W-:Y:S01]  /*2be0*/  @UP1 UTMASTG.2D [UR4], [UR20] ;  /* 0x00000004140013b5 */ /* 0x0009e20008008000 */
[----:B------:R0:W-:Y:S01]  /*2bf0*/  UTMACMDFLUSH ;  /* 0x00000000000079b7 */ /* 0x0001e20000000000 */
[----:B------:R-:W-:-:S04]  /*2c00*/  DEPBAR.LE SB0, 0x0 ;  /* 0x000080000000791a */ /* 0x000fc80000000000 */
[----:B------:R-:W-:Y:S08]  /*2c10*/  BAR.SYNC.DEFER_BLOCKING 0x0 ;  /* 0x0000000000007b1d */ /* 0x000ff00000010000 */
[----:B------:R-:W-:Y:S06]  /*2c20*/  BAR.SYNC.DEFER_BLOCKING 0x0 ;  /* 0x0000000000007b1d */ /* 0x000fec0000010000 */
[----:B----4-:R-:W-:Y:S05]  /*2c30*/  @P2 BRA `(.L_x_71) ;  /* 0x0000000000a02947 */ /* 0x010fea0003800000 */
[----:B------:R-:W2:Y:S01]  /*2c40*/  S2UR UR5, SR_CgaCtaId ;  /* 0x00000000000579c3 */ /* 0x000ea20000008800 */
[----:B------:R-:W-:Y:S01]  /*2c50*/  NOP ;  /* 0x0000000000007918 */ /* 0x000fe20000000000 */
[----:B------:R-:W-:Y:S01]  /*2c60*/  UMOV UR4, 0x50 ;  /* 0x0000005000047882 */ /* 0x000fe20000000000 */
[----:B------:R-:W-:Y:S02]  /*2c70*/  IMAD.U32 R0, RZ, RZ, UR23 ;  /* 0x00000017ff007e24 */ /* 0x000fe4000f8e00ff */
[----:B------:R-:W-:Y:S02]  /*2c80*/  IMAD.MOV.U32 R3, RZ, RZ, 0xf ;  /* 0x0000000fff037424 */ /* 0x000fe400078e00ff */
[----:B------:R-:W-:Y:S01]  /*2c90*/  IMAD.MOV.U32 R7, RZ, RZ, 0x1 ;  /* 0x00000001ff077424 */ /* 0x000fe200078e00ff */
[----:B------:R-:W-:-:S04]  /*2ca0*/  LOP3.LUT R0, R0, 0xffff, RZ, 0xc0, !PT ;  /* 0x0000ffff00007812 */ /* 0x000fc800078ec0ff */
[----:B------:R-:W-:-:S05]  /*2cb0*/  SHF.R.U32.HI R0, RZ, 0x5, R0 ;  /* 0x00000005ff007819 */ /* 0x000fca0000011600 */
[----:B------:R-:W-:Y:S01]  /*2cc0*/  VIADD R2, R0, 0x10 ;  /* 0x0000001000027836 */ /* 0x000fe20000000000 */
[----:B------:R-:W-:Y:S01]  /*2cd0*/  SHF.L.U32 R0, R3, R0, RZ ;  /* 0x0000000003007219 */ /* 0x000fe200000006ff */
[----:B--2---:R-:W-:-:S03]  /*2ce0*/  ULEA UR6, UR5, UR4, 0x18 ;  /* 0x0000000405067291 */ /* 0x004fc6000f8ec0ff */
[----:B------:R-:W-:-:S04]  /*2cf0*/  SHF.L.U32 R3, R7, R2, RZ ;  /* 0x0000000207037219 */ /* 0x000fc800000006ff */
[----:B------:R-:W-:Y:S02]  /*2d00*/  LOP3.LUT R0, R3, R0, RZ, 0xfc, !PT ;  /* 0x0000000003007212 */ /* 0x000fe400078efcff */
[----:B------:R-:W2:Y:S02]  /*2d10*/  LDS R5, [UR6] ;  /* 0x00000006ff057984 */ /* 0x000ea40008000800 */
[C---:B------:R-:W-:Y:S02]  /*2d20*/  LOP3.LUT R2, R0.reuse, 0xffff, RZ, 0xc0, !PT ;  /* 0x0000ffff00027812 */ /* 0x040fe400078ec0ff */
[----:B--2---:R-:W-:-:S04]  /*2d30*/  LOP3.LUT R3, R0, 0xffff, R5, 0x80, !PT ;  /* 0x0000ffff00037812 */ /* 0x004fc800078e8005 */
[----:B------:R-:W-:-:S13]  /*2d40*/  ISETP.NE.AND P0, PT, R3, R2, PT ;  /* 0x000000020300720c */ /* 0x000fda0003f05270 */
[----:B------:R-:W-:Y:S05]  /*2d50*/  @P0 BRA `(.L_x_72) ;  /* 0x0000000000500947 */ /* 0x000fea0003800000 */
[----:B------:R-:W-:Y:S02]  /*2d60*/  SHF.R.U32.HI R5, RZ, 0x10, R5 ;  /* 0x00000010ff057819 */ /* 0x000fe40000011605 */
[----:B------:R-:W-:-:S04]  /*2d70*/  SHF.R.U32.HI R2, RZ, 0x10, R0 ;  /* 0x00000010ff027819 */ /* 0x000fc80000011600 */
[----:B------:R-:W-:-:S04]  /*2d80*/  LOP3.LUT R5, R5, R2, RZ, 0xc0, !PT ;  /* 0x0000000205057212 */ /* 0x000fc800078ec0ff */
[----:B------:R-:W-:-:S13]  /*2d90*/  ISETP.NE.AND P0, PT, R5, R2, PT ;  /* 0x000000020500720c */ /* 0x000fda0003f05270 */
[----:B------:R-:W-:Y:S05]  /*2da0*/  @P0 BRA `(.L_x_73) ;  /* 0x0000000000300947 */ /* 0x000fea0003800000 */
[----:B------:R-:W-:Y:S01]  /*2db0*/  R2UR UR4, R0 ;  /* 0x00000000000472ca */ /* 0x000fe200000e0000 */
[----:B------:R-:W-:Y:S01]  /*2dc0*/  VOTEU.ANY UR5, UPT, PT ;  /* 0x0000000000057886 */ /* 0x000fe200038e0100 */
[----:B------:R-:W2:Y:S01]  /*2dd0*/  S2R R0, SR_LANEID ;  /* 0x0000000000007919 */ /* 0x000ea20000000000 */
[----:B------:R-:W-:-:S10]  /*2de0*/  UFLO.U32 UR5, UR5 ;  /* 0x00000005000572bd */ /* 0x000fd400080e0000 */
[----:B------:R-:W-:-:S06]  /*2df0*/  ULOP3.LUT UR4, URZ, UR4, URZ, 0x33, !UPT ;  /* 0x00000004ff047292 */ /* 0x000fcc000f8e33ff */
[----:B------:R-:W-:-:S04]  /*2e00*/  IMAD.U32 R2, RZ, RZ, UR4 ;  /* 0x00000004ff027e24 */ /* 0x000fc8000f8e00ff */
[----:B------:R-:W3:Y:S02]  /*2e10*/  REDUX UR7, R2 ;  /* 0x00000000020773c4 */ /* 0x000ee40000000000 */
[----:B------:R4:W-:Y:S01]  /*2e20*/  UTCATOMSWS.AND URZ, UR4 ;  /* 0x0000000400ff79e3 */ /* 0x0009e20008000000 */
[----:B--2---:R-:W-:Y:S01]  /*2e30*/  ISETP.EQ.U32.AND P0, PT, R0, UR5, PT ;  /* 0x0000000500007c0c */ /* 0x004fe2000bf02070 */
[----:B---3--:R-:W-:-:S12]  /*2e40*/  IMAD.U32 R0, RZ, RZ, UR7 ;  /* 0x00000007ff007e24 */ /* 0x008fd8000f8e00ff */
[----:B------:R4:W-:Y:S01]  /*2e50*/  @P0 ATOMS.AND RZ, [UR6], R0 ;  /* 0x00000000ffff098c */ /* 0x0009e2000a800006 */
[----:B------:R-:W-:Y:S05]  /*2e60*/  BRA `(.L_x_71) ;  /* 0x0000000000147947 */ /* 0x000fea0003800000 */
.L_x_73:
[----:B------:R-:W-:-:S07]  /*2e70*/  MOV R2, 0x2e90 ;  /* 0x00002e9000027802 */ /* 0x000fce0000000f00 */
[----:B-1----:R-:W-:Y:S05]  /*2e80*/  CALL.REL.NOINC `($__internal_0_$__cuda_sm10x_tcgen05_guardrail_trap_col_being_dealloced_not_returned_by_alloc) ;  /* 0x0000000000447944 */ /* 0x002fea0003c00000 */
[----:B------:R-:W-:Y:S05]  /*2e90*/  BRA `(.L_x_71) ;  /* 0x0000000000087947 */ /* 0x000fea0003800000 */
.L_x_72:
[----:B------:R-:W-:-:S07]  /*2ea0*/  MOV R2, 0x2ec0 ;  /* 0x00002ec000027802 */ /* 0x000fce0000000f00 */
[----:B-1----:R-:W-:Y:S05]  /*2eb0*/  CALL.REL.NOINC `($__internal_2_$__cuda_sm10x_tcgen05_guardrail_trap_unallocated_columns_being_dealloced) ;  /* 0x0000000000507944 */ /* 0x002fea0003c00000 */
.L_x_71:
[----:B------:R-:W-:Y:S01]  /*2ec0*/  NOP ;  /* 0x0000000000007918 */ /* 0x000fe20000000000 */
[----:B----4-:R-:W-:Y:S05]  /*2ed0*/  EXIT ;  /* 0x000000000000794d */ /* 0x010fea0003800000 */
.L_x_58:
[----:B------:R-:W2:Y:S02]  /*2ee0*/  SYNCS.PHASECHK.TRANS64.TRYWAIT P0, [UR8+0x18000], RZ ;  /* 0x018000ffff0075a7 */ /* 0x000ea40008001108 */
[----:B--2---:R-:W-:Y:S05]  /*2ef0*/  @!P0 BRA `(.L_x_58) ;  /* 0xfffffffc00f88947 */ /* 0x004fea000383ffff */
[----:B------:R-:W-:Y:S05]  /*2f00*/  BRA `(.L_x_74) ;  /* 0xffffffec003c7947 */ /* 0x000fea000383ffff */
.L_x_60:
[----:B------:R-:W2:Y:S02]  /*2f10*/  SYNCS.PHASECHK.TRANS64.TRYWAIT P1, [UR8+0x18020], RZ ;  /* 0x018020ffff0075a7 */ /* 0x000ea40008021108 */
[----:B--2---:R-:W-:Y:S05]  /*2f20*/  @!P1 BRA `(.L_x_60) ;  /* 0xfffffffc00f89947 */ /* 0x004fea000383ffff */
[----:B------:R-:W-:Y:S05]  /*2f30*/  BRA `(.L_x_75) ;  /* 0xffffffec00d87947 */ /* 0x000fea000383ffff */
.L_x_61:
[----:B------:R-:W3:Y:S02]  /*2f40*/  SYNCS.PHASECHK.TRANS64.TRYWAIT P0, [UR28+0x18000], R2 ;  /* 0x01800002ff0075a7 */ /* 0x000ee4000800111c */
[----:B---3--:R-:W-:Y:S05]  /*2f50*/  @!P0 BRA `(.L_x_61) ;  /* 0xfffffffc00f88947 */ /* 0x008fea000383ffff */
[----:B------:R-:W-:Y:S05]  /*2f60*/  BRA `(.L_x_76) ;  /* 0xfffffff000547947 */ /* 0x000fea000383ffff */
.L_x_63:
[----:B------:R-:W3:Y:S02]  /*2f70*/  SYNCS.PHASECHK.TRANS64.TRYWAIT P0, [UR28+0x18020], R2 ;  /* 0x01802002ff0075a7 */ /* 0x000ee4000800111c */
[----:B---3--:R-:W-:Y:S05]  /*2f80*/  @!P0 BRA `(.L_x_63) ;  /* 0xfffffffc00f88947 */ /* 0x008fea000383ffff */
[----:B------:R-:W-:Y:S05]  /*2f90*/  BRA `(.L_x_77) ;  /* 0xfffffff000fc7947 */ /* 0x000fea000383ffff */
        .weak           $__internal_0_$__cuda_sm10x_tcgen05_guardrail_trap_col_being_dealloced_not_returned_by_alloc
        .type           $__internal_0_$__cuda_sm10x_tcgen05_guardrail_trap_col_being_dealloced_not_returned_by_alloc,@function
        .size           $__internal_0_$__cuda_sm10x_tcgen05_guardrail_trap_col_being_dealloced_not_returned_by_alloc,($__internal_1_$__cuda_sm10x_tcgen05_guardrail_trap_phase_invalid_during_alloc - $__internal_0_$__cuda_sm10x_tcgen05_guardrail_trap_col_being_dealloced_not_returned_by_alloc)
$__internal_0_$__cuda_sm10x_tcgen05_guardrail_trap_col_being_dealloced_not_returned_by_alloc:
[----:B------:R-:W-:Y:S05]  /*2fa0*/  BPT.TRAP 0x1 ;  /* 0x000000040000795c */ /* 0x000fea0000300000 */
[----:B------:R-:W-:-:S04]  /*2fb0*/  IMAD.MOV.U32 R3, RZ, RZ, 0x0 ;  /* 0x00000000ff037424 */ /* 0x000fc800078e00ff */
[----:B------:R-:W-:Y:S05]  /*2fc0*/  RET.REL.NODEC R2 `(gluon_tcgen05) ;  /* 0xffffffd0020c7950 */ /* 0x000fea0003c3ffff */
        .weak           $__internal_1_$__cuda_sm10x_tcgen05_guardrail_trap_phase_invalid_during_alloc
        .type           $__internal_1_$__cuda_sm10x_tcgen05_guardrail_trap_phase_invalid_during_alloc,@function
        .size           $__internal_1_$__cuda_sm10x_tcgen05_guardrail_trap_phase_invalid_during_alloc,($__internal_2_$__cuda_sm10x_tcgen05_guardrail_trap_unallocated_columns_being_dealloced - $__internal_1_$__cuda_sm10x_tcgen05_guardrail_trap_phase_invalid_during_alloc)
$__internal_1_$__cuda_sm10x_tcgen05_guardrail_trap_phase_invalid_during_alloc:
[----:B------:R-:W-:Y:S05]  /*2fd0*/  BPT.TRAP 0x1 ;  /* 0x000000040000795c */ /* 0x000fea0000300000 */
[----:B------:R-:W-:-:S04]  /*2fe0*/  IMAD.MOV.U32 R3, RZ, RZ, 0x0 ;  /* 0x00000000ff037424 */ /* 0x000fc800078e00ff */
[----:B------:R-:W-:Y:S05]  /*2ff0*/  RET.REL.NODEC R2 `(gluon_tcgen05) ;  /* 0xffffffd002007950 */ /* 0x000fea0003c3ffff */
        .weak           $__internal_2_$__cuda_sm10x_tcgen05_guardrail_trap_unallocated_columns_being_dealloced
        .type           $__internal_2_$__cuda_sm10x_tcgen05_guardrail_trap_unallocated_columns_being_dealloced,@function
        .size           $__internal_2_$__cuda_sm10x_tcgen05_guardrail_trap_unallocated_columns_being_dealloced,(.L_x_81 - $__internal_2_$__cuda_sm10x_tcgen05_guardrail_trap_unallocated_columns_being_dealloced)
$__internal_2_$__cuda_sm10x_tcgen05_guardrail_trap_unallocated_columns_being_dealloced:
[----:B------:R-:W-:Y:S05]  /*3000*/  BPT.TRAP 0x1 ;  /* 0x000000040000795c */ /* 0x000fea0000300000 */
[----:B------:R-:W-:-:S04]  /*3010*/  IMAD.MOV.U32 R3, RZ, RZ, 0x0 ;  /* 0x00000000ff037424 */ /* 0x000fc800078e00ff */
[----:B------:R-:W-:Y:S05]  /*3020*/  RET.REL.NODEC R2 `(gluon_tcgen05) ;  /* 0xffffffcc02f47950 */ /* 0x000fea0003c3ffff */
.L_x_78:
[----:B------:R-:W-:-:S00]  /*3030*/  BRA `(.L_x_78) ;  /* 0xfffffffc00fc7947 */ /* 0x000fc0000383ffff */
[----:B------:R-:W-:-:S00]  /*3040*/  NOP ;  /* 0x0000000000007918 */ /* 0x000fc00000000000 */
        /* <DEDUP_REMOVED lines=11> */
.L_x_81:


//--------------------- .nv.shared.gluon_tcgen05  --------------------------
	.section	.nv.shared.gluon_tcgen05,"aw",@nobits
	.sectionflags	@""
	.align	16
	.zero		1024


//--------------------- .nv.shared.reserved.0     --------------------------
	.section	.nv.shared.reserved.0,"aw",@nobits
	.align	8
	.weak		__nv_reservedSMEM_offset_0_alias
	.size		__nv_reservedSMEM_offset_0_alias, 0, 64
	.other		__nv_reservedSMEM_offset_0_alias,@"STO_CUDA_RESERVED_SHARED STV_DEFAULT"
__nv_reservedSMEM_offset_0_alias:
	.zero		0
.nv.shared.reserved.0:
	.zero		64
	.weak		__nv_reservedSMEM_allocation_phase
	.type		__nv_reservedSMEM_allocation_phase,@object
	.size		__nv_reservedSMEM_allocation_phase,(.L_0 - __nv_reservedSMEM_allocation_phase)
__nv_reservedSMEM_allocation_phase:
	.zero		1
.L_0:
	.zero		7
	.weak		__nv_reservedSMEM_devtool_atexit_pc
	.type		__nv_reservedSMEM_devtool_atexit_pc,@object
	.size		__nv_reservedSMEM_devtool_atexit_pc,(__nv_reservedSMEM_allocation_mask - __nv_reservedSMEM_devtool_atexit_pc)
__nv_reservedSMEM_devtool_atexit_pc:
	.zero		8
	.weak		__nv_reservedSMEM_allocation_mask
	.type		__nv_reservedSMEM_allocation_mask,@object
	.size		__nv_reservedSMEM_allocation_mask,(.L_2 - __nv_reservedSMEM_allocation_mask)
__nv_reservedSMEM_allocation_mask:
	.zero		4
.L_2:


//--------------------- .nv.constant0.gluon_tcgen05 --------------------------
	.section	.nv.constant0.gluon_tcgen05,"a",@progbits
	.sectionflags	@""
	.align	4
.nv.constant0.gluon_tcgen05:
	.zero		976


//--------------------- SYMBOLS --------------------------

	.type		.nv.reservedSmem.offset0,@object
	.size		.nv.reservedSmem.offset0,0x4
	.type		.nv.reservedSmem.cap,@object
	.size		.nv.reservedSmem.cap,0x4
